//
// Generated by NVIDIA NVVM Compiler
//
// Compiler Build ID: CL-36424714
// Cuda compilation tools, release 13.0, V13.0.88
// Based on NVVM 20.0.0
//

.version 9.0
.target sm_100
.address_size 64

	// .globl	_Z12matmul_naivePKfS0_Pfi
// _ZZ12matmul_tiledPKfS0_PfiE2As has been demoted
// _ZZ12matmul_tiledPKfS0_PfiE2Bs has been demoted

.visible .entry _Z12matmul_naivePKfS0_Pfi(
	.param .u64 .ptr .align 1 _Z12matmul_naivePKfS0_Pfi_param_0,
	.param .u64 .ptr .align 1 _Z12matmul_naivePKfS0_Pfi_param_1,
	.param .u64 .ptr .align 1 _Z12matmul_naivePKfS0_Pfi_param_2,
	.param .u32 _Z12matmul_naivePKfS0_Pfi_param_3
)
{
	.reg .pred 	%p<10>;
	.reg .b32 	%r<40>;
	.reg .b32 	%f<67>;
	.reg .b64 	%rd<67>;

	ld.param.u64 	%rd14, [_Z12matmul_naivePKfS0_Pfi_param_0];
	ld.param.u64 	%rd15, [_Z12matmul_naivePKfS0_Pfi_param_1];
	ld.param.u32 	%r18, [_Z12matmul_naivePKfS0_Pfi_param_3];
	cvta.to.global.u64 	%rd1, %rd15;
	cvta.to.global.u64 	%rd2, %rd14;
	mov.u32 	%r19, %ctaid.y;
	mov.u32 	%r20, %ntid.y;
	mov.u32 	%r21, %tid.y;
	mad.lo.s32 	%r1, %r19, %r20, %r21;
	mov.u32 	%r22, %ctaid.x;
	mov.u32 	%r23, %ntid.x;
	mov.u32 	%r24, %tid.x;
	mad.lo.s32 	%r2, %r22, %r23, %r24;
	max.s32 	%r25, %r1, %r2;
	setp.ge.s32 	%p1, %r25, %r18;
	@%p1 bra 	$L__BB0_13;
	mul.lo.s32 	%r3, %r18, %r1;
	and.b32  	%r4, %r18, 7;
	setp.lt.u32 	%p2, %r18, 8;
	mov.f32 	%f66, 0f00000000;
	mov.b32 	%r38, 0;
	@%p2 bra 	$L__BB0_4;
	and.b32  	%r38, %r18, 2147483640;
	neg.s32 	%r36, %r38;
	mul.wide.s32 	%rd16, %r18, 4;
	add.s64 	%rd3, %rd1, %rd16;
	shl.b32 	%r7, %r18, 3;
	mul.wide.s32 	%rd17, %r18, 8;
	add.s64 	%rd4, %rd1, %rd17;
	mul.wide.s32 	%rd18, %r18, 12;
	add.s64 	%rd5, %rd1, %rd18;
	mul.wide.s32 	%rd19, %r18, 16;
	add.s64 	%rd6, %rd1, %rd19;
	mul.wide.s32 	%rd20, %r18, 20;
	add.s64 	%rd7, %rd1, %rd20;
	mul.wide.s32 	%rd21, %r18, 24;
	add.s64 	%rd8, %rd1, %rd21;
	mul.wide.s32 	%rd22, %r18, 28;
	add.s64 	%rd9, %rd1, %rd22;
	mul.wide.u32 	%rd23, %r3, 4;
	add.s64 	%rd24, %rd23, %rd2;
	add.s64 	%rd66, %rd24, 16;
	mov.f32 	%f66, 0f00000000;
	mov.u32 	%r35, %r2;
$L__BB0_3:
	.pragma "nounroll";
	mul.wide.s32 	%rd25, %r35, 4;
	add.s64 	%rd26, %rd3, %rd25;
	add.s64 	%rd27, %rd4, %rd25;
	add.s64 	%rd28, %rd5, %rd25;
	add.s64 	%rd29, %rd6, %rd25;
	add.s64 	%rd30, %rd7, %rd25;
	add.s64 	%rd31, %rd8, %rd25;
	add.s64 	%rd32, %rd9, %rd25;
	add.s64 	%rd33, %rd1, %rd25;
	ld.global.f32 	%f16, [%rd66+-16];
	ld.global.f32 	%f17, [%rd33];
	fma.rn.f32 	%f18, %f16, %f17, %f66;
	ld.global.f32 	%f19, [%rd66+-12];
	ld.global.f32 	%f20, [%rd26];
	fma.rn.f32 	%f21, %f19, %f20, %f18;
	ld.global.f32 	%f22, [%rd66+-8];
	ld.global.f32 	%f23, [%rd27];
	fma.rn.f32 	%f24, %f22, %f23, %f21;
	ld.global.f32 	%f25, [%rd66+-4];
	ld.global.f32 	%f26, [%rd28];
	fma.rn.f32 	%f27, %f25, %f26, %f24;
	ld.global.f32 	%f28, [%rd66];
	ld.global.f32 	%f29, [%rd29];
	fma.rn.f32 	%f30, %f28, %f29, %f27;
	ld.global.f32 	%f31, [%rd66+4];
	ld.global.f32 	%f32, [%rd30];
	fma.rn.f32 	%f33, %f31, %f32, %f30;
	ld.global.f32 	%f34, [%rd66+8];
	ld.global.f32 	%f35, [%rd31];
	fma.rn.f32 	%f36, %f34, %f35, %f33;
	ld.global.f32 	%f37, [%rd66+12];
	ld.global.f32 	%f38, [%rd32];
	fma.rn.f32 	%f66, %f37, %f38, %f36;
	add.s32 	%r36, %r36, 8;
	add.s32 	%r35, %r35, %r7;
	add.s64 	%rd66, %rd66, 32;
	setp.ne.s32 	%p3, %r36, 0;
	@%p3 bra 	$L__BB0_3;
$L__BB0_4:
	setp.eq.s32 	%p4, %r4, 0;
	@%p4 bra 	$L__BB0_12;
	and.b32  	%r13, %r18, 3;
	setp.lt.u32 	%p5, %r4, 4;
	@%p5 bra 	$L__BB0_7;
	add.s32 	%r27, %r38, %r3;
	mul.wide.u32 	%rd34, %r27, 4;
	add.s64 	%rd35, %rd2, %rd34;
	ld.global.f32 	%f40, [%rd35];
	mad.lo.s32 	%r28, %r38, %r18, %r2;
	mul.wide.s32 	%rd36, %r28, 4;
	add.s64 	%rd37, %rd1, %rd36;
	ld.global.f32 	%f41, [%rd37];
	fma.rn.f32 	%f42, %f40, %f41, %f66;
	cvt.u64.u32 	%rd38, %r3;
	cvt.u64.u32 	%rd39, %r38;
	add.s64 	%rd40, %rd39, %rd38;
	shl.b64 	%rd41, %rd40, 2;
	add.s64 	%rd42, %rd2, %rd41;
	ld.global.f32 	%f43, [%rd42+4];
	mul.wide.s32 	%rd43, %r18, 4;
	add.s64 	%rd44, %rd37, %rd43;
	ld.global.f32 	%f44, [%rd44];
	fma.rn.f32 	%f45, %f43, %f44, %f42;
	ld.global.f32 	%f46, [%rd42+8];
	add.s64 	%rd45, %rd44, %rd43;
	ld.global.f32 	%f47, [%rd45];
	fma.rn.f32 	%f48, %f46, %f47, %f45;
	ld.global.f32 	%f49, [%rd42+12];
	add.s64 	%rd46, %rd45, %rd43;
	ld.global.f32 	%f50, [%rd46];
	fma.rn.f32 	%f66, %f49, %f50, %f48;
	add.s32 	%r38, %r38, 4;
$L__BB0_7:
	setp.eq.s32 	%p6, %r13, 0;
	@%p6 bra 	$L__BB0_12;
	setp.eq.s32 	%p7, %r13, 1;
	@%p7 bra 	$L__BB0_10;
	add.s32 	%r29, %r38, %r3;
	mul.wide.u32 	%rd47, %r29, 4;
	add.s64 	%rd48, %rd2, %rd47;
	ld.global.f32 	%f52, [%rd48];
	mad.lo.s32 	%r30, %r38, %r18, %r2;
	mul.wide.s32 	%rd49, %r30, 4;
	add.s64 	%rd50, %rd1, %rd49;
	ld.global.f32 	%f53, [%rd50];
	fma.rn.f32 	%f54, %f52, %f53, %f66;
	cvt.u64.u32 	%rd51, %r3;
	cvt.u64.u32 	%rd52, %r38;
	add.s64 	%rd53, %rd52, %rd51;
	shl.b64 	%rd54, %rd53, 2;
	add.s64 	%rd55, %rd2, %rd54;
	ld.global.f32 	%f55, [%rd55+4];
	mul.wide.s32 	%rd56, %r18, 4;
	add.s64 	%rd57, %rd50, %rd56;
	ld.global.f32 	%f56, [%rd57];
	fma.rn.f32 	%f66, %f55, %f56, %f54;
	add.s32 	%r38, %r38, 2;
$L__BB0_10:
	and.b32  	%r31, %r18, 1;
	setp.eq.b32 	%p8, %r31, 1;
	not.pred 	%p9, %p8;
	@%p9 bra 	$L__BB0_12;
	add.s32 	%r32, %r38, %r3;
	mul.wide.u32 	%rd58, %r32, 4;
	add.s64 	%rd59, %rd2, %rd58;
	ld.global.f32 	%f57, [%rd59];
	mad.lo.s32 	%r33, %r38, %r18, %r2;
	mul.wide.s32 	%rd60, %r33, 4;
	add.s64 	%rd61, %rd1, %rd60;
	ld.global.f32 	%f58, [%rd61];
	fma.rn.f32 	%f66, %f57, %f58, %f66;
$L__BB0_12:
	ld.param.u64 	%rd65, [_Z12matmul_naivePKfS0_Pfi_param_2];
	add.s32 	%r34, %r3, %r2;
	cvta.to.global.u64 	%rd62, %rd65;
	mul.wide.s32 	%rd63, %r34, 4;
	add.s64 	%rd64, %rd62, %rd63;
	st.global.f32 	[%rd64], %f66;
$L__BB0_13:
	ret;

}
	// .globl	_Z12matmul_tiledPKfS0_Pfi
.visible .entry _Z12matmul_tiledPKfS0_Pfi(
	.param .u64 .ptr .align 1 _Z12matmul_tiledPKfS0_Pfi_param_0,
	.param .u64 .ptr .align 1 _Z12matmul_tiledPKfS0_Pfi_param_1,
	.param .u64 .ptr .align 1 _Z12matmul_tiledPKfS0_Pfi_param_2,
	.param .u32 _Z12matmul_tiledPKfS0_Pfi_param_3
)
{
	.reg .pred 	%p<18>;
	.reg .b32 	%r<70>;
	.reg .b32 	%f<181>;
	.reg .b64 	%rd<20>;
	// demoted variable
	.shared .align 4 .b8 _ZZ12matmul_tiledPKfS0_PfiE2As[1024];
	// demoted variable
	.shared .align 4 .b8 _ZZ12matmul_tiledPKfS0_PfiE2Bs[1024];
	ld.param.u64 	%rd5, [_Z12matmul_tiledPKfS0_Pfi_param_0];
	ld.param.u64 	%rd6, [_Z12matmul_tiledPKfS0_Pfi_param_1];
	ld.param.u64 	%rd4, [_Z12matmul_tiledPKfS0_Pfi_param_2];
	ld.param.u32 	%r35, [_Z12matmul_tiledPKfS0_Pfi_param_3];
	cvta.to.global.u64 	%rd1, %rd6;
	cvta.to.global.u64 	%rd2, %rd5;
	mov.u32 	%r36, %ctaid.y;
	shl.b32 	%r37, %r36, 4;
	mov.u32 	%r1, %tid.y;
	add.s32 	%r2, %r37, %r1;
	mov.u32 	%r38, %ctaid.x;
	shl.b32 	%r3, %r38, 4;
	mov.u32 	%r4, %tid.x;
	add.s32 	%r5, %r3, %r4;
	setp.lt.s32 	%p1, %r35, 1;
	mov.f32 	%f180, 0f00000000;
	@%p1 bra 	$L__BB1_19;
	mul.lo.s32 	%r6, %r35, %r2;
	shl.b32 	%r40, %r1, 6;
	mov.u32 	%r41, _ZZ12matmul_tiledPKfS0_PfiE2As;
	add.s32 	%r7, %r41, %r40;
	shl.b32 	%r42, %r4, 2;
	add.s32 	%r8, %r7, %r42;
	mov.u32 	%r43, _ZZ12matmul_tiledPKfS0_PfiE2Bs;
	add.s32 	%r10, %r43, %r42;
	add.s32 	%r9, %r10, %r40;
	add.s32 	%r11, %r35, -1;
	setp.lt.u32 	%p2, %r35, 17;
	mov.f32 	%f180, 0f00000000;
	mov.b32 	%r69, 0;
	@%p2 bra 	$L__BB1_13;
	shr.u32 	%r45, %r11, 4;
	add.s32 	%r46, %r45, 1;
	add.s32 	%r47, %r1, 16;
	mad.lo.s32 	%r48, %r35, %r47, %r4;
	add.s32 	%r66, %r48, %r3;
	shl.b32 	%r13, %r35, 5;
	mad.lo.s32 	%r49, %r1, %r35, %r4;
	add.s32 	%r65, %r49, %r3;
	add.s32 	%r63, %r4, %r6;
	and.b32  	%r50, %r46, 536870910;
	neg.s32 	%r62, %r50;
	mov.f32 	%f180, 0f00000000;
	mov.b32 	%r68, 16;
	mov.u32 	%r64, %r4;
	mov.u32 	%r67, %r1;
$L__BB1_3:
	setp.ge.u32 	%p3, %r2, %r35;
	mul.wide.s32 	%rd7, %r63, 4;
	add.s64 	%rd8, %rd2, %rd7;
	add.s64 	%rd3, %rd8, 64;
	setp.ge.s32 	%p4, %r64, %r35;
	mov.f32 	%f172, 0f00000000;
	or.pred  	%p5, %p3, %p4;
	@%p5 bra 	$L__BB1_5;
	ld.global.nc.f32 	%f172, [%rd3+-64];
$L__BB1_5:
	st.shared.f32 	[%r8], %f172;
	mov.f32 	%f173, 0f00000000;
	max.s32 	%r51, %r5, %r67;
	setp.ge.s32 	%p6, %r51, %r35;
	@%p6 bra 	$L__BB1_7;
	mul.wide.s32 	%rd9, %r65, 4;
	add.s64 	%rd10, %rd1, %rd9;
	ld.global.nc.f32 	%f173, [%rd10];
$L__BB1_7:
	st.shared.f32 	[%r9], %f173;
	bar.sync 	0;
	ld.shared.f32 	%f27, [%r7];
	ld.shared.f32 	%f28, [%r10];
	fma.rn.f32 	%f29, %f27, %f28, %f180;
	ld.shared.f32 	%f30, [%r7+4];
	ld.shared.f32 	%f31, [%r10+64];
	fma.rn.f32 	%f32, %f30, %f31, %f29;
	ld.shared.f32 	%f33, [%r7+8];
	ld.shared.f32 	%f34, [%r10+128];
	fma.rn.f32 	%f35, %f33, %f34, %f32;
	ld.shared.f32 	%f36, [%r7+12];
	ld.shared.f32 	%f37, [%r10+192];
	fma.rn.f32 	%f38, %f36, %f37, %f35;
	ld.shared.f32 	%f39, [%r7+16];
	ld.shared.f32 	%f40, [%r10+256];
	fma.rn.f32 	%f41, %f39, %f40, %f38;
	ld.shared.f32 	%f42, [%r7+20];
	ld.shared.f32 	%f43, [%r10+320];
	fma.rn.f32 	%f44, %f42, %f43, %f41;
	ld.shared.f32 	%f45, [%r7+24];
	ld.shared.f32 	%f46, [%r10+384];
	fma.rn.f32 	%f47, %f45, %f46, %f44;
	ld.shared.f32 	%f48, [%r7+28];
	ld.shared.f32 	%f49, [%r10+448];
	fma.rn.f32 	%f50, %f48, %f49, %f47;
	ld.shared.f32 	%f51, [%r7+32];
	ld.shared.f32 	%f52, [%r10+512];
	fma.rn.f32 	%f53, %f51, %f52, %f50;
	ld.shared.f32 	%f54, [%r7+36];
	ld.shared.f32 	%f55, [%r10+576];
	fma.rn.f32 	%f56, %f54, %f55, %f53;
	ld.shared.f32 	%f57, [%r7+40];
	ld.shared.f32 	%f58, [%r10+640];
	fma.rn.f32 	%f59, %f57, %f58, %f56;
	ld.shared.f32 	%f60, [%r7+44];
	ld.shared.f32 	%f61, [%r10+704];
	fma.rn.f32 	%f62, %f60, %f61, %f59;
	ld.shared.f32 	%f63, [%r7+48];
	ld.shared.f32 	%f64, [%r10+768];
	fma.rn.f32 	%f65, %f63, %f64, %f62;
	ld.shared.f32 	%f66, [%r7+52];
	ld.shared.f32 	%f67, [%r10+832];
	fma.rn.f32 	%f68, %f66, %f67, %f65;
	ld.shared.f32 	%f69, [%r7+56];
	ld.shared.f32 	%f70, [%r10+896];
	fma.rn.f32 	%f71, %f69, %f70, %f68;
	ld.shared.f32 	%f72, [%r7+60];
	ld.shared.f32 	%f73, [%r10+960];
	fma.rn.f32 	%f6, %f72, %f73, %f71;
	bar.sync 	0;
	add.s32 	%r52, %r64, 16;
	setp.ge.s32 	%p8, %r52, %r35;
	mov.f32 	%f174, 0f00000000;
	or.pred  	%p9, %p3, %p8;
	@%p9 bra 	$L__BB1_9;
	ld.global.nc.f32 	%f174, [%rd3];
$L__BB1_9:
	st.shared.f32 	[%r8], %f174;
	add.s32 	%r53, %r67, 16;
	mov.f32 	%f175, 0f00000000;
	max.s32 	%r54, %r5, %r53;
	setp.ge.s32 	%p10, %r54, %r35;
	@%p10 bra 	$L__BB1_11;
	mul.wide.s32 	%rd11, %r66, 4;
	add.s64 	%rd12, %rd1, %rd11;
	ld.global.nc.f32 	%f175, [%rd12];
$L__BB1_11:
	st.shared.f32 	[%r9], %f175;
	bar.sync 	0;
	ld.shared.f32 	%f75, [%r7];
	ld.shared.f32 	%f76, [%r10];
	fma.rn.f32 	%f77, %f75, %f76, %f6;
	ld.shared.f32 	%f78, [%r7+4];
	ld.shared.f32 	%f79, [%r10+64];
	fma.rn.f32 	%f80, %f78, %f79, %f77;
	ld.shared.f32 	%f81, [%r7+8];
	ld.shared.f32 	%f82, [%r10+128];
	fma.rn.f32 	%f83, %f81, %f82, %f80;
	ld.shared.f32 	%f84, [%r7+12];
	ld.shared.f32 	%f85, [%r10+192];
	fma.rn.f32 	%f86, %f84, %f85, %f83;
	ld.shared.f32 	%f87, [%r7+16];
	ld.shared.f32 	%f88, [%r10+256];
	fma.rn.f32 	%f89, %f87, %f88, %f86;
	ld.shared.f32 	%f90, [%r7+20];
	ld.shared.f32 	%f91, [%r10+320];
	fma.rn.f32 	%f92, %f90, %f91, %f89;
	ld.shared.f32 	%f93, [%r7+24];
	ld.shared.f32 	%f94, [%r10+384];
	fma.rn.f32 	%f95, %f93, %f94, %f92;
	ld.shared.f32 	%f96, [%r7+28];
	ld.shared.f32 	%f97, [%r10+448];
	fma.rn.f32 	%f98, %f96, %f97, %f95;
	ld.shared.f32 	%f99, [%r7+32];
	ld.shared.f32 	%f100, [%r10+512];
	fma.rn.f32 	%f101, %f99, %f100, %f98;
	ld.shared.f32 	%f102, [%r7+36];
	ld.shared.f32 	%f103, [%r10+576];
	fma.rn.f32 	%f104, %f102, %f103, %f101;
	ld.shared.f32 	%f105, [%r7+40];
	ld.shared.f32 	%f106, [%r10+640];
	fma.rn.f32 	%f107, %f105, %f106, %f104;
	ld.shared.f32 	%f108, [%r7+44];
	ld.shared.f32 	%f109, [%r10+704];
	fma.rn.f32 	%f110, %f108, %f109, %f107;
	ld.shared.f32 	%f111, [%r7+48];
	ld.shared.f32 	%f112, [%r10+768];
	fma.rn.f32 	%f113, %f111, %f112, %f110;
	ld.shared.f32 	%f114, [%r7+52];
	ld.shared.f32 	%f115, [%r10+832];
	fma.rn.f32 	%f116, %f114, %f115, %f113;
	ld.shared.f32 	%f117, [%r7+56];
	ld.shared.f32 	%f118, [%r10+896];
	fma.rn.f32 	%f119, %f117, %f118, %f116;
	ld.shared.f32 	%f120, [%r7+60];
	ld.shared.f32 	%f121, [%r10+960];
	fma.rn.f32 	%f180, %f120, %f121, %f119;
	bar.sync 	0;
	add.s32 	%r68, %r68, 32;
	add.s32 	%r67, %r67, 32;
	add.s32 	%r66, %r66, %r13;
	add.s32 	%r65, %r65, %r13;
	add.s32 	%r64, %r64, 32;
	add.s32 	%r63, %r63, 32;
	add.s32 	%r62, %r62, 2;
	setp.ne.s32 	%p11, %r62, 0;
	@%p11 bra 	$L__BB1_3;
	add.s32 	%r69, %r68, -16;
$L__BB1_13:
	and.b32  	%r55, %r11, 16;
	setp.ne.s32 	%p12, %r55, 0;
	@%p12 bra 	$L__BB1_19;
	setp.ge.u32 	%p13, %r2, %r35;
	add.s32 	%r33, %r69, %r4;
	add.s32 	%r34, %r69, %r1;
	setp.ge.s32 	%p14, %r33, %r35;
	mov.f32 	%f178, 0f00000000;
	or.pred  	%p15, %p13, %p14;
	@%p15 bra 	$L__BB1_16;
	add.s32 	%r57, %r33, %r6;
	mul.wide.s32 	%rd13, %r57, 4;
	add.s64 	%rd14, %rd2, %rd13;
	ld.global.nc.f32 	%f178, [%rd14];
$L__BB1_16:
	st.shared.f32 	[%r8], %f178;
	mov.f32 	%f179, 0f00000000;
	max.s32 	%r58, %r5, %r34;
	setp.ge.s32 	%p16, %r58, %r35;
	@%p16 bra 	$L__BB1_18;
	mad.lo.s32 	%r59, %r34, %r35, %r5;
	mul.wide.s32 	%rd15, %r59, 4;
	add.s64 	%rd16, %rd1, %rd15;
	ld.global.nc.f32 	%f179, [%rd16];
$L__BB1_18:
	st.shared.f32 	[%r9], %f179;
	bar.sync 	0;
	ld.shared.f32 	%f124, [%r7];
	ld.shared.f32 	%f125, [%r10];
	fma.rn.f32 	%f126, %f124, %f125, %f180;
	ld.shared.f32 	%f127, [%r7+4];
	ld.shared.f32 	%f128, [%r10+64];
	fma.rn.f32 	%f129, %f127, %f128, %f126;
	ld.shared.f32 	%f130, [%r7+8];
	ld.shared.f32 	%f131, [%r10+128];
	fma.rn.f32 	%f132, %f130, %f131, %f129;
	ld.shared.f32 	%f133, [%r7+12];
	ld.shared.f32 	%f134, [%r10+192];
	fma.rn.f32 	%f135, %f133, %f134, %f132;
	ld.shared.f32 	%f136, [%r7+16];
	ld.shared.f32 	%f137, [%r10+256];
	fma.rn.f32 	%f138, %f136, %f137, %f135;
	ld.shared.f32 	%f139, [%r7+20];
	ld.shared.f32 	%f140, [%r10+320];
	fma.rn.f32 	%f141, %f139, %f140, %f138;
	ld.shared.f32 	%f142, [%r7+24];
	ld.shared.f32 	%f143, [%r10+384];
	fma.rn.f32 	%f144, %f142, %f143, %f141;
	ld.shared.f32 	%f145, [%r7+28];
	ld.shared.f32 	%f146, [%r10+448];
	fma.rn.f32 	%f147, %f145, %f146, %f144;
	ld.shared.f32 	%f148, [%r7+32];
	ld.shared.f32 	%f149, [%r10+512];
	fma.rn.f32 	%f150, %f148, %f149, %f147;
	ld.shared.f32 	%f151, [%r7+36];
	ld.shared.f32 	%f152, [%r10+576];
	fma.rn.f32 	%f153, %f151, %f152, %f150;
	ld.shared.f32 	%f154, [%r7+40];
	ld.shared.f32 	%f155, [%r10+640];
	fma.rn.f32 	%f156, %f154, %f155, %f153;
	ld.shared.f32 	%f157, [%r7+44];
	ld.shared.f32 	%f158, [%r10+704];
	fma.rn.f32 	%f159, %f157, %f158, %f156;
	ld.shared.f32 	%f160, [%r7+48];
	ld.shared.f32 	%f161, [%r10+768];
	fma.rn.f32 	%f162, %f160, %f161, %f159;
	ld.shared.f32 	%f163, [%r7+52];
	ld.shared.f32 	%f164, [%r10+832];
	fma.rn.f32 	%f165, %f163, %f164, %f162;
	ld.shared.f32 	%f166, [%r7+56];
	ld.shared.f32 	%f167, [%r10+896];
	fma.rn.f32 	%f168, %f166, %f167, %f165;
	ld.shared.f32 	%f169, [%r7+60];
	ld.shared.f32 	%f170, [%r10+960];
	fma.rn.f32 	%f180, %f169, %f170, %f168;
	bar.sync 	0;
$L__BB1_19:
	max.s32 	%r60, %r2, %r5;
	setp.ge.s32 	%p17, %r60, %r35;
	@%p17 bra 	$L__BB1_21;
	mad.lo.s32 	%r61, %r35, %r2, %r5;
	cvta.to.global.u64 	%rd17, %rd4;
	mul.wide.s32 	%rd18, %r61, 4;
	add.s64 	%rd19, %rd17, %rd18;
	st.global.f32 	[%rd19], %f180;
$L__BB1_21:
	ret;

}


// ===== COMPILED SASS (sm_100) =====

	.target	sm_100

	.elftype	@"ET_EXEC"


//--------------------- .note.nv.tkinfo           --------------------------
	.section	.note.nv.tkinfo,"",@"SHT_NOTE"
	.sectionflags	@"SHF_NOTE_NV_TKINFO"
	.tkinfo
        /*0018*/ 	.word	0x00000002
        /*0030*/ 	.string	""
        /*0030*/ 	.string	"ptxas"
        /*0030*/ 	.string	"Cuda compilation tools, release 13.0, V13.0.88"
        /*0030*/ 	.string	"Build cuda_13.0.r13.0/compiler.36424714_0"
        /*0030*/ 	.string	"-arch sm_100 -m 64 "



//--------------------- .note.nv.cuinfo           --------------------------
	.section	.note.nv.cuinfo,"",@"SHT_NOTE"
	.sectionflags	@"SHF_NOTE_NV_CUINFO"
        /*0018*/ 	.short	0x0002
        /*001a*/ 	.short	0x0064
        /*001c*/ 	.short	0x0082
	.zero		2


//--------------------- .nv.info                  --------------------------
	.section	.nv.info,"",@"SHT_CUDA_INFO"
	.align	4


	//----- nvinfo : EIATTR_REGCOUNT
	.align		4
        /*0000*/ 	.byte	0x04, 0x2f
        /*0002*/ 	.short	(.L_1 - .L_0)
	.align		4
.L_0:
        /*0004*/ 	.word	index@(_Z12matmul_naivePKfS0_Pfi)
        /*0008*/ 	.word	0x0000001e


	//----- nvinfo : EIATTR_FRAME_SIZE
	.align		4
.L_1:
        /*000c*/ 	.byte	0x04, 0x11
        /*000e*/ 	.short	(.L_3 - .L_2)
	.align		4
.L_2:
        /*0010*/ 	.word	index@(_Z12matmul_naivePKfS0_Pfi)
        /*0014*/ 	.word	0x00000000


	//----- nvinfo : EIATTR_REGCOUNT
	.align		4
.L_3:
        /*0018*/ 	.byte	0x04, 0x2f
        /*001a*/ 	.short	(.L_5 - .L_4)
	.align		4
.L_4:
        /*001c*/ 	.word	index@(_Z12matmul_tiledPKfS0_Pfi)
        /*0020*/ 	.word	0x00000020


	//----- nvinfo : EIATTR_FRAME_SIZE
	.align		4
.L_5:
        /*0024*/ 	.byte	0x04, 0x11
        /*0026*/ 	.short	(.L_7 - .L_6)
	.align		4
.L_6:
        /*0028*/ 	.word	index@(_Z12matmul_tiledPKfS0_Pfi)
        /*002c*/ 	.word	0x00000000


	//----- nvinfo : EIATTR_MIN_STACK_SIZE
	.align		4
.L_7:
        /*0030*/ 	.byte	0x04, 0x12
        /*0032*/ 	.short	(.L_9 - .L_8)
	.align		4
.L_8:
        /*0034*/ 	.word	index@(_Z12matmul_tiledPKfS0_Pfi)
        /*0038*/ 	.word	0x00000000


	//----- nvinfo : EIATTR_MIN_STACK_SIZE
	.align		4
.L_9:
        /*003c*/ 	.byte	0x04, 0x12
        /*003e*/ 	.short	(.L_11 - .L_10)
	.align		4
.L_10:
        /*0040*/ 	.word	index@(_Z12matmul_naivePKfS0_Pfi)
        /*0044*/ 	.word	0x00000000
.L_11:


//--------------------- .nv.compat                --------------------------
	.section	.nv.compat,"",@"SHT_CUDA_COMPAT_INFO"
	.align	4
        /*0000*/ 	.byte	0x02, 0x09, 0x00, 0x00, 0x02, 0x02, 0x01, 0x00, 0x02, 0x05, 0x05, 0x00, 0x03, 0x07, 0x01, 0x01
        /*0010*/ 	.byte	0x02, 0x03, 0x00, 0x00, 0x02, 0x06, 0x01, 0x00, 0x04, 0x0b, 0x08, 0x00, 0x09, 0x00, 0x00, 0x00
        /*0020*/ 	.byte	0x00, 0x00, 0x00, 0x00


//--------------------- .nv.info._Z12matmul_tiledPKfS0_Pfi --------------------------
	.section	.nv.info._Z12matmul_tiledPKfS0_Pfi,"",@"SHT_CUDA_INFO"
	.sectionflags	@""
	.align	4


	//----- nvinfo : EIATTR_CUDA_API_VERSION
	.align		4
        /*0000*/ 	.byte	0x04, 0x37
        /*0002*/ 	.short	(.L_13 - .L_12)
.L_12:
        /*0004*/ 	.word	0x00000082


	//----- nvinfo : EIATTR_KPARAM_INFO
	.align		4
.L_13:
        /*0008*/ 	.byte	0x04, 0x17
        /*000a*/ 	.short	(.L_15 - .L_14)
.L_14:
        /*000c*/ 	.word	0x00000000
        /*0010*/ 	.short	0x0003
        /*0012*/ 	.short	0x0018
        /*0014*/ 	.byte	0x00, 0xf0, 0x11, 0x00


	//----- nvinfo : EIATTR_KPARAM_INFO
	.align		4
.L_15:
        /*0018*/ 	.byte	0x04, 0x17
        /*001a*/ 	.short	(.L_17 - .L_16)
.L_16:
        /*001c*/ 	.word	0x00000000
        /*0020*/ 	.short	0x0002
        /*0022*/ 	.short	0x0010
        /*0024*/ 	.byte	0x00, 0xf5, 0x21, 0x00


	//----- nvinfo : EIATTR_KPARAM_INFO
	.align		4
.L_17:
        /*0028*/ 	.byte	0x04, 0x17
        /*002a*/ 	.short	(.L_19 - .L_18)
.L_18:
        /*002c*/ 	.word	0x00000000
        /*0030*/ 	.short	0x0001
        /*0032*/ 	.short	0x0008
        /*0034*/ 	.byte	0x00, 0xf5, 0x21, 0x00


	//----- nvinfo : EIATTR_KPARAM_INFO
	.align		4
.L_19:
        /*0038*/ 	.byte	0x04, 0x17
        /*003a*/ 	.short	(.L_21 - .L_20)
.L_20:
        /*003c*/ 	.word	0x00000000
        /*0040*/ 	.short	0x0000
        /*0042*/ 	.short	0x0000
        /*0044*/ 	.byte	0x00, 0xf5, 0x21, 0x00


	//----- nvinfo : EIATTR_SPARSE_MMA_MASK
	.align		4
.L_21:
        /*0048*/ 	.byte	0x03, 0x50
        /*004a*/ 	.short	0x0000


	//----- nvinfo : EIATTR_MAXREG_COUNT
	.align		4
        /*004c*/ 	.byte	0x03, 0x1b
        /*004e*/ 	.short	0x00ff


	//----- nvinfo : EIATTR_NUM_BARRIERS
	.align		4
        /*0050*/ 	.byte	0x02, 0x4c
        /*0052*/ 	.byte	0x01
	.zero		1


	//----- nvinfo : EIATTR_MERCURY_ISA_VERSION
	.align		4
        /*0054*/ 	.byte	0x03, 0x5f
        /*0056*/ 	.short	0x0101


	//----- nvinfo : EIATTR_VRC_CTA_INIT_COUNT
	.align		4
        /*0058*/ 	.byte	0x02, 0x4a
	.zero		1
	.zero		1


	//----- nvinfo : EIATTR_EXIT_INSTR_OFFSETS
	.align		4
        /*005c*/ 	.byte	0x04, 0x1c
        /*005e*/ 	.short	(.L_23 - .L_22)


	//   ....[0]....
.L_22:
        /*0060*/ 	.word	0x00000d40


	//   ....[1]....
        /*0064*/ 	.word	0x00000d90


	//----- nvinfo : EIATTR_CBANK_PARAM_SIZE
	.align		4
.L_23:
        /*0068*/ 	.byte	0x03, 0x19
        /*006a*/ 	.short	0x001c


	//----- nvinfo : EIATTR_PARAM_CBANK
	.align		4
        /*006c*/ 	.byte	0x04, 0x0a
        /*006e*/ 	.short	(.L_25 - .L_24)
	.align		4
.L_24:
        /*0070*/ 	.word	index@(.nv.constant0._Z12matmul_tiledPKfS0_Pfi)
        /*0074*/ 	.short	0x0380
        /*0076*/ 	.short	0x001c


	//----- nvinfo : EIATTR_SW_WAR
	.align		4
.L_25:
        /*0078*/ 	.byte	0x04, 0x36
        /*007a*/ 	.short	(.L_27 - .L_26)
.L_26:
        /*007c*/ 	.word	0x00000008
.L_27:


//--------------------- .nv.info._Z12matmul_naivePKfS0_Pfi --------------------------
	.section	.nv.info._Z12matmul_naivePKfS0_Pfi,"",@"SHT_CUDA_INFO"
	.sectionflags	@""
	.align	4


	//----- nvinfo : EIATTR_CUDA_API_VERSION
	.align		4
        /*0000*/ 	.byte	0x04, 0x37
        /*0002*/ 	.short	(.L_29 - .L_28)
.L_28:
        /*0004*/ 	.word	0x00000082


	//----- nvinfo : EIATTR_KPARAM_INFO
	.align		4
.L_29:
        /*0008*/ 	.byte	0x04, 0x17
        /*000a*/ 	.short	(.L_31 - .L_30)
.L_30:
        /*000c*/ 	.word	0x00000000
        /*0010*/ 	.short	0x0003
        /*0012*/ 	.short	0x0018
        /*0014*/ 	.byte	0x00, 0xf0, 0x11, 0x00


	//----- nvinfo : EIATTR_KPARAM_INFO
	.align		4
.L_31:
        /*0018*/ 	.byte	0x04, 0x17
        /*001a*/ 	.short	(.L_33 - .L_32)
.L_32:
        /*001c*/ 	.word	0x00000000
        /*0020*/ 	.short	0x0002
        /*0022*/ 	.short	0x0010
        /*0024*/ 	.byte	0x00, 0xf5, 0x21, 0x00


	//----- nvinfo : EIATTR_KPARAM_INFO
	.align		4
.L_33:
        /*0028*/ 	.byte	0x04, 0x17
        /*002a*/ 	.short	(.L_35 - .L_34)
.L_34:
        /*002c*/ 	.word	0x00000000
        /*0030*/ 	.short	0x0001
        /*0032*/ 	.short	0x0008
        /*0034*/ 	.byte	0x00, 0xf5, 0x21, 0x00


	//----- nvinfo : EIATTR_KPARAM_INFO
	.align		4
.L_35:
        /*0038*/ 	.byte	0x04, 0x17
        /*003a*/ 	.short	(.L_37 - .L_36)
.L_36:
        /*003c*/ 	.word	0x00000000
        /*0040*/ 	.short	0x0000
        /*0042*/ 	.short	0x0000
        /*0044*/ 	.byte	0x00, 0xf5, 0x21, 0x00


	//----- nvinfo : EIATTR_SPARSE_MMA_MASK
	.align		4
.L_37:
        /*0048*/ 	.byte	0x03, 0x50
        /*004a*/ 	.short	0x0000


	//----- nvinfo : EIATTR_MAXREG_COUNT
	.align		4
        /*004c*/ 	.byte	0x03, 0x1b
        /*004e*/ 	.short	0x00ff


	//----- nvinfo : EIATTR_MERCURY_ISA_VERSION
	.align		4
        /*0050*/ 	.byte	0x03, 0x5f
        /*0052*/ 	.short	0x0101


	//----- nvinfo : EIATTR_VRC_CTA_INIT_COUNT
	.align		4
        /*0054*/ 	.byte	0x02, 0x4a
	.zero		1
	.zero		1


	//----- nvinfo : EIATTR_EXIT_INSTR_OFFSETS
	.align		4
        /*0058*/ 	.byte	0x04, 0x1c
        /*005a*/ 	.short	(.L_39 - .L_38)


	//   ....[0]....
.L_38:
        /*005c*/ 	.word	0x000000c0


	//   ....[1]....
        /*0060*/ 	.word	0x00000a90


	//----- nvinfo : EIATTR_CBANK_PARAM_SIZE
	.align		4
.L_39:
        /*0064*/ 	.byte	0x03, 0x19
        /*0066*/ 	.short	0x001c


	//----- nvinfo : EIATTR_PARAM_CBANK
	.align		4
        /*0068*/ 	.byte	0x04, 0x0a
        /*006a*/ 	.short	(.L_41 - .L_40)
	.align		4
.L_40:
        /*006c*/ 	.word	index@(.nv.constant0._Z12matmul_naivePKfS0_Pfi)
        /*0070*/ 	.short	0x0380
        /*0072*/ 	.short	0x001c


	//----- nvinfo : EIATTR_SW_WAR
	.align		4
.L_41:
        /*0074*/ 	.byte	0x04, 0x36
        /*0076*/ 	.short	(.L_43 - .L_42)
.L_42:
        /*0078*/ 	.word	0x00000008
.L_43:


//--------------------- .nv.callgraph             --------------------------
	.section	.nv.callgraph,"",@"SHT_CUDA_CALLGRAPH"
	.align	4
	.sectionentsize	8
	.align		4
        /*0000*/ 	.word	0x00000000
	.align		4
        /*0004*/ 	.word	0xffffffff
	.align		4
        /*0008*/ 	.word	0x00000000
	.align		4
        /*000c*/ 	.word	0xfffffffe
	.align		4
        /*0010*/ 	.word	0x00000000
	.align		4
        /*0014*/ 	.word	0xfffffffd
	.align		4
        /*0018*/ 	.word	0x00000000
	.align		4
        /*001c*/ 	.word	0xfffffffc


//--------------------- .text._Z12matmul_tiledPKfS0_Pfi --------------------------
	.section	.text._Z12matmul_tiledPKfS0_Pfi,"ax",@progbits
	.align	128
        .global         _Z12matmul_tiledPKfS0_Pfi
        .type           _Z12matmul_tiledPKfS0_Pfi,@function
        .size           _Z12matmul_tiledPKfS0_Pfi,(.L_x_9 - _Z12matmul_tiledPKfS0_Pfi)
        .other          _Z12matmul_tiledPKfS0_Pfi,@"STO_CUDA_ENTRY STV_DEFAULT"
_Z12matmul_tiledPKfS0_Pfi:
.text._Z12matmul_tiledPKfS0_Pfi:
[----:B------:R-:W-:Y:S01]  /*0000*/  LDC R1, c[0x0][0x37c] ;  /* 0x0000df00ff017b82 */ /* 0x000fe20000000800 */
[----:B------:R-:W0:Y:S01]  /*0010*/  LDCU UR4, c[0x0][0x398] ;  /* 0x00007300ff0477ac */ /* 0x000e220008000800 */
[----:B------:R-:W1:Y:S01]  /*0020*/  S2R R2, SR_CTAID.Y ;  /* 0x0000000000027919 */ /* 0x000e620000002600 */
[----:B------:R-:W-:Y:S01]  /*0030*/  HFMA2 R29, -RZ, RZ, 0, 0 ;  /* 0x00000000ff1d7431 */ /* 0x000fe200000001ff */
[----:B------:R-:W2:Y:S01]  /*0040*/  LDCU.64 UR8, c[0x0][0x358] ;  /* 0x00006b00ff0877ac */ /* 0x000ea20008000a00 */
[----:B------:R-:W1:Y:S01]  /*0050*/  S2R R15, SR_TID.Y ;  /* 0x00000000000f7919 */ /* 0x000e620000002200 */
[----:B------:R-:W3:Y:S01]  /*0060*/  S2R R6, SR_CTAID.X ;  /* 0x0000000000067919 */ /* 0x000ee20000002500 */
[----:B------:R-:W3:Y:S01]  /*0070*/  S2R R13, SR_TID.X ;  /* 0x00000000000d7919 */ /* 0x000ee20000002100 */
[----:B0-----:R-:W-:-:S04]  /*0080*/  MOV R0, UR4 ;  /* 0x0000000400007c02 */ /* 0x001fc80008000f00 */
[----:B------:R-:W-:Y:S02]  /*0090*/  ISETP.GE.AND P0, PT, R0, 0x1, PT ;  /* 0x000000010000780c */ /* 0x000fe40003f06270 */
[----:B-1----:R-:W-:Y:S02]  /*00a0*/  LEA R3, R2, R15, 0x4 ;  /* 0x0000000f02037211 */ /* 0x002fe400078e20ff */
[----:B---3--:R-:W-:-:S09]  /*00b0*/  LEA R2, R6, R13, 0x4 ;  /* 0x0000000d06027211 */ /* 0x008fd200078e20ff */
[----:B--2---:R-:W-:Y:S05]  /*00c0*/  @!P0 BRA `(.L_x_0) ;  /* 0x0000000c00148947 */ /* 0x004fea0003800000 */
[----:B------:R-:W0:Y:S01]  /*00d0*/  S2UR UR6, SR_CgaCtaId ;  /* 0x00000000000679c3 */ /* 0x000e220000008800 */
[----:B------:R-:W-:Y:S01]  /*00e0*/  UMOV UR4, 0x400 ;  /* 0x0000040000047882 */ /* 0x000fe20000000000 */
[C---:B------:R-:W-:Y:S01]  /*00f0*/  ISETP.GE.U32.AND P0, PT, R0.reuse, 0x11, PT ;  /* 0x000000110000780c */ /* 0x040fe20003f06070 */
[----:B------:R-:W-:Y:S01]  /*0100*/  UIADD3 UR5, UPT, UPT, UR4, 0x400, URZ ;  /* 0x0000040004057890 */ /* 0x000fe2000fffe0ff */
[----:B------:R-:W-:Y:S02]  /*0110*/  IADD3 R18, PT, PT, R0, -0x1, RZ ;  /* 0xffffffff00127810 */ /* 0x000fe40007ffe0ff */
[----:B------:R-:W-:Y:S01]  /*0120*/  MOV R29, RZ ;  /* 0x000000ff001d7202 */ /* 0x000fe20000000f00 */
[----:B0-----:R-:W-:Y:S02]  /*0130*/  ULEA UR4, UR6, UR4, 0x18 ;  /* 0x0000000406047291 */ /* 0x001fe4000f8ec0ff */
[----:B------:R-:W-:-:S04]  /*0140*/  ULEA UR5, UR6, UR5, 0x18 ;  /* 0x0000000506057291 */ /* 0x000fc8000f8ec0ff */
[----:B------:R-:W-:Y:S01]  /*0150*/  LEA R17, R15, UR4, 0x6 ;  /* 0x000000040f117c11 */ /* 0x000fe2000f8e30ff */
[----:B------:R-:W-:Y:S01]  /*0160*/  UMOV UR4, URZ ;  /* 0x000000ff00047c82 */ /* 0x000fe20008000000 */
[C---:B------:R-:W-:Y:S02]  /*0170*/  LEA R16, R13.reuse, UR5, 0x2 ;  /* 0x000000050d107c11 */ /* 0x040fe4000f8e10ff */
[----:B------:R-:W-:Y:S02]  /*0180*/  LEA R22, R13, R17, 0x2 ;  /* 0x000000110d167211 */ /* 0x000fe400078e10ff */
[----:B------:R-:W-:Y:S01]  /*0190*/  LEA R20, R15, R16, 0x6 ;  /* 0x000000100f147211 */ /* 0x000fe200078e30ff */
[----:B------:R-:W-:Y:S06]  /*01a0*/  @!P0 BRA `(.L_x_1) ;  /* 0x0000000400f48947 */ /* 0x000fec0003800000 */
[C---:B------:R-:W-:Y:S01]  /*01b0*/  IADD3 R4, PT, PT, R15.reuse, 0x10, RZ ;  /* 0x000000100f047810 */ /* 0x040fe20007ffe0ff */
[-CC-:B------:R-:W-:Y:S01]  /*01c0*/  IMAD R23, R15, R0.reuse, R13.reuse ;  /* 0x000000000f177224 */ /* 0x180fe200078e020d */
[CC--:B------:R-:W-:Y:S01]  /*01d0*/  ISETP.GE.U32.AND P0, PT, R3.reuse, R0.reuse, PT ;  /* 0x000000000300720c */ /* 0x0c0fe20003f06070 */
[-CC-:B------:R-:W-:Y:S01]  /*01e0*/  IMAD R14, R3, R0.reuse, R13.reuse ;  /* 0x00000000030e7224 */ /* 0x180fe200078e020d */
[----:B------:R-:W-:Y:S01]  /*01f0*/  MOV R29, RZ ;  /* 0x000000ff001d7202 */ /* 0x000fe20000000f00 */
[----:B------:R-:W-:Y:S01]  /*0200*/  IMAD R25, R4, R0, R13 ;  /* 0x0000000004197224 */ /* 0x000fe200078e020d */
[----:B------:R-:W-:Y:S01]  /*0210*/  LEA.HI R4, R18, 0x1, RZ, 0x1c ;  /* 0x0000000112047811 */ /* 0x000fe200078fe0ff */
[----:B------:R-:W-:Y:S01]  /*0220*/  UMOV UR4, 0x10 ;  /* 0x0000001000047882 */ /* 0x000fe20000000000 */
[----:B------:R-:W-:Y:S02]  /*0230*/  LEA R23, R6, R23, 0x4 ;  /* 0x0000001706177211 */ /* 0x000fe400078e20ff */
[----:B------:R-:W-:-:S02]  /*0240*/  LOP3.LUT R4, R4, 0x1ffffffe, RZ, 0xc0, !PT ;  /* 0x1ffffffe04047812 */ /* 0x000fc400078ec0ff */
[----:B------:R-:W-:Y:S02]  /*0250*/  LEA R25, R6, R25, 0x4 ;  /* 0x0000001906197211 */ /* 0x000fe400078e20ff */
[----:B------:R-:W-:Y:S02]  /*0260*/  MOV R21, R13 ;  /* 0x0000000d00157202 */ /* 0x000fe40000000f00 */
[----:B------:R-:W-:Y:S02]  /*0270*/  MOV R19, R15 ;  /* 0x0000000f00137202 */ /* 0x000fe40000000f00 */
[----:B------:R-:W-:-:S07]  /*0280*/  IADD3 R12, PT, PT, -R4, RZ, RZ ;  /* 0x000000ff040c7210 */ /* 0x000fce0007ffe1ff */
.L_x_2:
[----:B------:R-:W0:Y:S01]  /*0290*/  LDC R0, c[0x0][0x398] ;  /* 0x0000e600ff007b82 */ /* 0x000e220000000800 */
[----:B------:R-:W-:Y:S01]  /*02a0*/  VIMNMX R5, PT, PT, R2, R19, !PT ;  /* 0x0000001302057248 */ /* 0x000fe20007fe0100 */
[----:B------:R-:W-:Y:S01]  /*02b0*/  HFMA2 R24, -RZ, RZ, 0, 0 ;  /* 0x00000000ff187431 */ /* 0x000fe200000001ff */
[----:B------:R-:W-:-:S05]  /*02c0*/  CS2R R26, SRZ ;  /* 0x00000000001a7805 */ /* 0x000fca000001ff00 */
[----:B------:R-:W1:Y:S01]  /*02d0*/  LDC.64 R8, c[0x0][0x380] ;  /* 0x0000e000ff087b82 */ /* 0x000e620000000a00 */
[-C--:B0-----:R-:W-:Y:S02]  /*02e0*/  ISETP.GE.AND P2, PT, R5, R0.reuse, PT ;  /* 0x000000000500720c */ /* 0x081fe40003f46270 */
[----:B------:R-:W-:Y:S01]  /*02f0*/  ISETP.GE.OR P1, PT, R21, R0, P0 ;  /* 0x000000001500720c */ /* 0x000fe20000726670 */
[----:B-1----:R-:W-:-:S10]  /*0300*/  IMAD.WIDE R8, R14, 0x4, R8 ;  /* 0x000000040e087825 */ /* 0x002fd400078e0208 */
[----:B------:R-:W0:Y:S02]  /*0310*/  @!P2 LDC.64 R4, c[0x0][0x388] ;  /* 0x0000e200ff04ab82 */ /* 0x000e240000000a00 */
[----:B------:R-:W2:Y:S01]  /*0320*/  @!P1 LDG.E.CONSTANT R24, desc[UR8][R8.64] ;  /* 0x0000000808189981 */ /* 0x000ea2000c1e9900 */
[----:B0-----:R-:W-:-:S05]  /*0330*/  @!P2 IMAD.WIDE R10, R23, 0x4, R4 ;  /* 0x00000004170aa825 */ /* 0x001fca00078e0204 */
[----:B------:R-:W3:Y:S01]  /*0340*/  @!P2 LDG.E.CONSTANT R26, desc[UR8][R10.64] ;  /* 0x000000080a1aa981 */ /* 0x000ee2000c1e9900 */
[----:B------:R-:W-:-:S04]  /*0350*/  IADD3 R5, PT, PT, R21, 0x10, RZ ;  /* 0x0000001015057810 */ /* 0x000fc80007ffe0ff */
[----:B------:R-:W-:-:S13]  /*0360*/  ISETP.GE.OR P1, PT, R5, R0, P0 ;  /* 0x000000000500720c */ /* 0x000fda0000726670 */
[----:B------:R0:W4:Y:S04]  /*0370*/  @!P1 LDG.E.CONSTANT R27, desc[UR8][R8.64+0x40] ;  /* 0x00004008081b9981 */ /* 0x000128000c1e9900 */
[----:B--2---:R-:W-:Y:S04]  /*0380*/  STS [R22], R24 ;  /* 0x0000001816007388 */ /* 0x004fe80000000800 */
[----:B---3--:R1:W-:Y:S01]  /*0390*/  STS [R20], R26 ;  /* 0x0000001a14007388 */ /* 0x0083e20000000800 */
[----:B------:R-:W-:Y:S06]  /*03a0*/  BAR.SYNC.DEFER_BLOCKING 0x0 ;  /* 0x0000000000007b1d */ /* 0x000fec0000010000 */
[----:B------:R-:W-:Y:S04]  /*03b0*/  LDS R28, [R16] ;  /* 0x00000000101c7984 */ /* 0x000fe80000000800 */
[----:B------:R-:W2:Y:S04]  /*03c0*/  LDS.128 R4, [R17] ;  /* 0x0000000011047984 */ /* 0x000ea80000000c00 */
[----:B0-----:R-:W0:Y:S04]  /*03d0*/  LDS R9, [R16+0x40] ;  /* 0x0000400010097984 */ /* 0x001e280000000800 */
[----:B------:R-:W3:Y:S04]  /*03e0*/  LDS R10, [R16+0x80] ;  /* 0x00008000100a7984 */ /* 0x000ee80000000800 */
[----:B------:R-:W5:Y:S04]  /*03f0*/  LDS R11, [R16+0xc0] ;  /* 0x0000c000100b7984 */ /* 0x000f680000000800 */
[----:B------:R-:W-:Y:S01]  /*0400*/  LDS R8, [R16+0x180] ;  /* 0x0001800010087984 */ /* 0x000fe20000000800 */
[----:B-1----:R-:W-:-:S03]  /*0410*/  MOV R26, RZ ;  /* 0x000000ff001a7202 */ /* 0x002fc60000000f00 */
[----:B------:R-:W-:Y:S01]  /*0420*/  LDS R24, [R16+0x340] ;  /* 0x0003400010187984 */ /* 0x000fe20000000800 */
[----:B--2---:R-:W-:-:S03]  /*0430*/  FFMA R4, R4, R28, R29 ;  /* 0x0000001c04047223 */ /* 0x004fc6000000001d */
[----:B------:R-:W-:Y:S01]  /*0440*/  LDS R29, [R16+0x140] ;  /* 0x00014000101d7984 */ /* 0x000fe20000000800 */
[----:B0-----:R-:W-:-:S03]  /*0450*/  FFMA R5, R9, R5, R4 ;  /* 0x0000000509057223 */ /* 0x001fc60000000004 */
[----:B------:R-:W-:Y:S01]  /*0460*/  LDS R9, [R16+0x1c0] ;  /* 0x0001c00010097984 */ /* 0x000fe20000000800 */
[----:B---3--:R-:W-:-:S03]  /*0470*/  FFMA R6, R10, R6, R5 ;  /* 0x000000060a067223 */ /* 0x008fc60000000005 */
[----:B------:R-:W-:Y:S01]  /*0480*/  LDS R10, [R16+0x100] ;  /* 0x00010000100a7984 */ /* 0x000fe20000000800 */
[----:B-----5:R-:W-:-:S03]  /*0490*/  FFMA R11, R11, R7, R6 ;  /* 0x000000070b0b7223 */ /* 0x020fc60000000006 */
[----:B------:R-:W0:Y:S02]  /*04a0*/  LDS.128 R4, [R17+0x10] ;  /* 0x0000100011047984 */ /* 0x000e240000000c00 */
[----:B0-----:R-:W-:Y:S02]  /*04b0*/  FFMA R4, R4, R10, R11 ;  /* 0x0000000a04047223 */ /* 0x001fe4000000000b */
[----:B------:R-:W-:Y:S02]  /*04c0*/  LDS R11, [R16+0x240] ;  /* 0x00024000100b7984 */ /* 0x000fe40000000800 */
[----:B------:R-:W-:Y:S02]  /*04d0*/  FFMA R5, R29, R5, R4 ;  /* 0x000000051d057223 */ /* 0x000fe40000000004 */
[----:B------:R-:W-:Y:S02]  /*04e0*/  LDS R10, [R16+0x300] ;  /* 0x00030000100a7984 */ /* 0x000fe40000000800 */
[----:B------:R-:W-:-:S02]  /*04f0*/  FFMA R6, R8, R6, R5 ;  /* 0x0000000608067223 */ /* 0x000fc40000000005 */
[----:B------:R-:W-:Y:S02]  /*0500*/  LDS R8, [R16+0x200] ;  /* 0x0002000010087984 */ /* 0x000fe40000000800 */
[----:B------:R-:W-:Y:S02]  /*0510*/  FFMA R9, R9, R7, R6 ;  /* 0x0000000709097223 */ /* 0x000fe40000000006 */
[----:B------:R-:W0:Y:S02]  /*0520*/  LDS.128 R4, [R17+0x20] ;  /* 0x0000200011047984 */ /* 0x000e240000000c00 */
[----:B0-----:R-:W-:Y:S02]  /*0530*/  FFMA R4, R4, R8, R9 ;  /* 0x0000000804047223 */ /* 0x001fe40000000009 */
[----:B------:R-:W0:Y:S04]  /*0540*/  LDS R8, [R16+0x280] ;  /* 0x0002800010087984 */ /* 0x000e280000000800 */
[----:B------:R-:W1:Y:S01]  /*0550*/  LDS R9, [R16+0x2c0] ;  /* 0x0002c00010097984 */ /* 0x000e620000000800 */
[----:B------:R-:W-:-:S04]  /*0560*/  FFMA R5, R11, R5, R4 ;  /* 0x000000050b057223 */ /* 0x000fc80000000004 */
[----:B0-----:R-:W-:-:S04]  /*0570*/  FFMA R6, R8, R6, R5 ;  /* 0x0000000608067223 */ /* 0x001fc80000000005 */
[----:B-1----:R-:W-:Y:S01]  /*0580*/  FFMA R11, R9, R7, R6 ;  /* 0x00000007090b7223 */ /* 0x002fe20000000006 */
[----:B------:R-:W-:Y:S01]  /*0590*/  VIADDMNMX R9, R19, 0x10, R2, !PT ;  /* 0x0000001013097846 */ /* 0x000fe20007800102 */
[----:B------:R-:W0:Y:S03]  /*05a0*/  LDS.128 R4, [R17+0x30] ;  /* 0x0000300011047984 */ /* 0x000e260000000c00 */
[----:B------:R-:W-:-:S13]  /*05b0*/  ISETP.GE.AND P1, PT, R9, R0, PT ;  /* 0x000000000900720c */ /* 0x000fda0003f26270 */
[----:B------:R-:W1:Y:S02]  /*05c0*/  @!P1 LDC.64 R8, c[0x0][0x388] ;  /* 0x0000e200ff089b82 */ /* 0x000e640000000a00 */
[----:B-1----:R-:W-:-:S05]  /*05d0*/  @!P1 IMAD.WIDE R28, R25, 0x4, R8 ;  /* 0x00000004191c9825 */ /* 0x002fca00078e0208 */
[----:B------:R-:W2:Y:S01]  /*05e0*/  @!P1 LDG.E.CONSTANT R26, desc[UR8][R28.64] ;  /* 0x000000081c1a9981 */ /* 0x000ea2000c1e9900 */
[----:B0-----:R-:W-:-:S03]  /*05f0*/  FFMA R10, R4, R10, R11 ;  /* 0x0000000a040a7223 */ /* 0x001fc6000000000b */
[----:B------:R-:W0:Y:S04]  /*0600*/  LDS R11, [R16+0x380] ;  /* 0x00038000100b7984 */ /* 0x000e280000000800 */
[----:B------:R-:W1:Y:S01]  /*0610*/  LDS R4, [R16+0x3c0] ;  /* 0x0003c00010047984 */ /* 0x000e620000000800 */
[----:B------:R-:W-:Y:S01]  /*0620*/  BAR.SYNC.DEFER_BLOCKING 0x0 ;  /* 0x0000000000007b1d */ /* 0x000fe20000010000 */
[----:B------:R-:W-:-:S05]  /*0630*/  FFMA R10, R24, R5, R10 ;  /* 0x00000005180a7223 */ /* 0x000fca000000000a */
[----:B----4-:R-:W-:Y:S01]  /*0640*/  STS [R22], R27 ;  /* 0x0000001b16007388 */ /* 0x010fe20000000800 */
[----:B0-----:R-:W-:-:S04]  /*0650*/  FFMA R6, R11, R6, R10 ;  /* 0x000000060b067223 */ /* 0x001fc8000000000a */
[----:B-1----:R-:W-:Y:S01]  /*0660*/  FFMA R7, R4, R7, R6 ;  /* 0x0000000704077223 */ /* 0x002fe20000000006 */
[----:B------:R-:W-:-:S04]  /*0670*/  IADD3 R12, PT, PT, R12, 0x2, RZ ;  /* 0x000000020c0c7810 */ /* 0x000fc80007ffe0ff */
[----:B------:R-:W-:Y:S01]  /*0680*/  ISETP.NE.AND P1, PT, R12, RZ, PT ;  /* 0x000000ff0c00720c */ /* 0x000fe20003f25270 */
[----:B------:R-:W-:Y:S01]  /*0690*/  UIADD3 UR4, UPT, UPT, UR4, 0x20, URZ ;  /* 0x0000002004047890 */ /* 0x000fe2000fffe0ff */
[----:B------:R-:W-:Y:S02]  /*06a0*/  IADD3 R19, PT, PT, R19, 0x20, RZ ;  /* 0x0000002013137810 */ /* 0x000fe40007ffe0ff */
[----:B------:R-:W-:Y:S02]  /*06b0*/  IADD3 R21, PT, PT, R21, 0x20, RZ ;  /* 0x0000002015157810 */ /* 0x000fe40007ffe0ff */
[----:B------:R-:W-:Y:S02]  /*06c0*/  IADD3 R14, PT, PT, R14, 0x20, RZ ;  /* 0x000000200e0e7810 */ /* 0x000fe40007ffe0ff */
[C---:B------:R-:W-:Y:S02]  /*06d0*/  LEA R23, R0.reuse, R23, 0x5 ;  /* 0x0000001700177211 */ /* 0x040fe400078e28ff */
[----:B------:R-:W-:Y:S01]  /*06e0*/  LEA R25, R0, R25, 0x5 ;  /* 0x0000001900197211 */ /* 0x000fe200078e28ff */
[----:B--2---:R-:W-:Y:S01]  /*06f0*/  STS [R20], R26 ;  /* 0x0000001a14007388 */ /* 0x004fe20000000800 */
[----:B------:R-:W-:Y:S06]  /*0700*/  BAR.SYNC.DEFER_BLOCKING 0x0 ;  /* 0x0000000000007b1d */ /* 0x000fec0000010000 */
[----:B------:R-:W-:Y:S04]  /*0710*/  LDS R5, [R16] ;  /* 0x0000000010057984 */ /* 0x000fe80000000800 */
[----:B------:R-:W0:Y:S04]  /*0720*/  LDS.128 R8, [R17] ;  /* 0x0000000011087984 */ /* 0x000e280000000c00 */
[----:B------:R-:W1:Y:S04]  /*0730*/  LDS R29, [R16+0x40] ;  /* 0x00004000101d7984 */ /* 0x000e680000000800 */
[----:B------:R-:W2:Y:S04]  /*0740*/  LDS R27, [R16+0x80] ;  /* 0x00008000101b7984 */ /* 0x000ea80000000800 */
[----:B------:R-:W3:Y:S01]  /*0750*/  LDS R24, [R16+0xc0] ;  /* 0x0000c00010187984 */ /* 0x000ee20000000800 */
[----:B0-----:R-:W-:-:S03]  /*0760*/  FFMA R8, R8, R5, R7 ;  /* 0x0000000508087223 */ /* 0x001fc60000000007 */
[----:B------:R-:W-:Y:S01]  /*0770*/  LDS.128 R4, [R17+0x10] ;  /* 0x0000100011047984 */ /* 0x000fe20000000c00 */
[----:B-1----:R-:W-:-:S03]  /*0780*/  FFMA R8, R29, R9, R8 ;  /* 0x000000091d087223 */ /* 0x002fc60000000008 */
[----:B------:R-:W0:Y:S01]  /*0790*/  LDS R9, [R16+0x100] ;  /* 0x0001000010097984 */ /* 0x000e220000000800 */
[----:B--2---:R-:W-:-:S03]  /*07a0*/  FFMA R29, R27, R10, R8 ;  /* 0x0000000a1b1d7223 */ /* 0x004fc60000000008 */
[----:B------:R-:W1:Y:S04]  /*07b0*/  LDS R8, [R16+0x140] ;  /* 0x0001400010087984 */ /* 0x000e680000000800 */
[----:B------:R-:W2:Y:S01]  /*07c0*/  LDS R27, [R16+0x180] ;  /* 0x00018000101b7984 */ /* 0x000ea20000000800 */
[----:B---3--:R-:W-:-:S03]  /*07d0*/  FFMA R11, R24, R11, R29 ;  /* 0x0000000b180b7223 */ /* 0x008fc6000000001d */
[----:B------:R-:W3:Y:S01]  /*07e0*/  LDS R24, [R16+0x1c0] ;  /* 0x0001c00010187984 */ /* 0x000ee20000000800 */
[----:B0-----:R-:W-:-:S04]  /*07f0*/  FFMA R4, R4, R9, R11 ;  /* 0x0000000904047223 */ /* 0x001fc8000000000b */
[----:B-1----:R-:W-:Y:S02]  /*0800*/  FFMA R4, R8, R5, R4 ;  /* 0x0000000508047223 */ /* 0x002fe40000000004 */
[----:B------:R-:W-:Y:S04]  /*0810*/  LDS R5, [R16+0x200] ;  /* 0x0002000010057984 */ /* 0x000fe80000000800 */
[----:B------:R-:W0:Y:S01]  /*0820*/  LDS.128 R8, [R17+0x20] ;  /* 0x0000200011087984 */ /* 0x000e220000000c00 */
[----:B--2---:R-:W-:-:S03]  /*0830*/  FFMA R29, R27, R6, R4 ;  /* 0x000000061b1d7223 */ /* 0x004fc60000000004 */
[----:B------:R-:W1:Y:S04]  /*0840*/  LDS R4, [R16+0x240] ;  /* 0x0002400010047984 */ /* 0x000e680000000800 */
[----:B------:R-:W2:Y:S01]  /*0850*/  LDS R27, [R16+0x280] ;  /* 0x00028000101b7984 */ /* 0x000ea20000000800 */
[----:B---3--:R-:W-:-:S03]  /*0860*/  FFMA R7, R24, R7, R29 ;  /* 0x0000000718077223 */ /* 0x008fc6000000001d */
[----:B------:R-:W3:Y:S04]  /*0870*/  LDS R24, [R16+0x2c0] ;  /* 0x0002c00010187984 */ /* 0x000ee80000000800 */
[----:B------:R-:W-:Y:S01]  /*0880*/  LDS R29, [R16+0x340] ;  /* 0x00034000101d7984 */ /* 0x000fe20000000800 */
[----:B0-----:R-:W-:-:S04]  /*0890*/  FFMA R8, R8, R5, R7 ;  /* 0x0000000508087223 */ /* 0x001fc80000000007 */
[----:B-1----:R-:W-:Y:S02]  /*08a0*/  FFMA R4, R4, R9, R8 ;  /* 0x0000000904047223 */ /* 0x002fe40000000008 */
[----:B------:R-:W-:Y:S02]  /*08b0*/  LDS R9, [R16+0x300] ;  /* 0x0003000010097984 */ /* 0x000fe40000000800 */
[----:B--2---:R-:W-:Y:S02]  /*08c0*/  FFMA R27, R27, R10, R4 ;  /* 0x0000000a1b1b7223 */ /* 0x004fe40000000004 */
[----:B------:R-:W0:Y:S04]  /*08d0*/  LDS.128 R4, [R17+0x30] ;  /* 0x0000300011047984 */ /* 0x000e280000000c00 */
[----:B------:R-:W1:Y:S01]  /*08e0*/  LDS R8, [R16+0x380] ;  /* 0x0003800010087984 */ /* 0x000e620000000800 */
[----:B---3--:R-:W-:-:S03]  /*08f0*/  FFMA R11, R24, R11, R27 ;  /* 0x0000000b180b7223 */ /* 0x008fc6000000001b */
[----:B------:R-:W2:Y:S01]  /*0900*/  LDS R27, [R16+0x3c0] ;  /* 0x0003c000101b7984 */ /* 0x000ea20000000800 */
[----:B0-----:R-:W-:-:S04]  /*0910*/  FFMA R4, R4, R9, R11 ;  /* 0x0000000904047223 */ /* 0x001fc8000000000b */
[----:B------:R-:W-:-:S04]  /*0920*/  FFMA R5, R29, R5, R4 ;  /* 0x000000051d057223 */ /* 0x000fc80000000004 */
[----:B-1----:R-:W-:-:S04]  /*0930*/  FFMA R6, R8, R6, R5 ;  /* 0x0000000608067223 */ /* 0x002fc80000000005 */
[----:B--2---:R-:W-:Y:S01]  /*0940*/  FFMA R29, R27, R7, R6 ;  /* 0x000000071b1d7223 */ /* 0x004fe20000000006 */
[----:B------:R-:W-:Y:S06]  /*0950*/  BAR.SYNC.DEFER_BLOCKING 0x0 ;  /* 0x0000000000007b1d */ /* 0x000fec0000010000 */
[----:B------:R-:W-:Y:S05]  /*0960*/  @P1 BRA `(.L_x_2) ;  /* 0xfffffff800481947 */ /* 0x000fea000383ffff */
[----:B------:R-:W-:-:S12]  /*0970*/  UIADD3 UR4, UPT, UPT, UR4, -0x10, URZ ;  /* 0xfffffff004047890 */ /* 0x000fd8000fffe0ff */
.L_x_1:
[----:B------:R-:W-:-:S13]  /*0980*/  LOP3.LUT P0, RZ, R18, 0x10, RZ, 0xc0, !PT ;  /* 0x0000001012ff7812 */ /* 0x000fda000780c0ff */
[----:B------:R-:W-:Y:S05]  /*0990*/  @P0 BRA `(.L_x_0) ;  /* 0x0000000000e00947 */ /* 0x000fea0003800000 */
[----:B------:R-:W-:Y:S01]  /*09a0*/  IADD3 R9, PT, PT, R13, UR4, RZ ;  /* 0x000000040d097c10 */ /* 0x000fe2000fffe0ff */
[----:B------:R-:W-:Y:S01]  /*09b0*/  HFMA2 R21, -RZ, RZ, 0, 0 ;  /* 0x00000000ff157431 */ /* 0x000fe200000001ff */
[----:B------:R-:W-:Y:S02]  /*09c0*/  IADD3 R11, PT, PT, R15, UR4, RZ ;  /* 0x000000040f0b7c10 */ /* 0x000fe4000fffe0ff */
[-C--:B------:R-:W-:Y:S02]  /*09d0*/  ISETP.GE.AND P0, PT, R9, R0.reuse, PT ;  /* 0x000000000900720c */ /* 0x080fe40003f06270 */
[----:B------:R-:W-:Y:S02]  /*09e0*/  VIMNMX R5, PT, PT, R2, R11, !PT ;  /* 0x0000000b02057248 */ /* 0x000fe40007fe0100 */
[-C--:B------:R-:W-:Y:S02]  /*09f0*/  ISETP.GE.U32.OR P0, PT, R3, R0.reuse, P0 ;  /* 0x000000000300720c */ /* 0x080fe40000706470 */
[----:B------:R-:W-:-:S02]  /*0a00*/  ISETP.GE.AND P1, PT, R5, R0, PT ;  /* 0x000000000500720c */ /* 0x000fc40003f26270 */
[----:B------:R-:W-:-:S09]  /*0a10*/  MOV R23, RZ ;  /* 0x000000ff00177202 */ /* 0x000fd20000000f00 */
[----:B------:R-:W0:Y:S01]  /*0a20*/  @!P0 LDC.64 R6, c[0x0][0x380] ;  /* 0x0000e000ff068b82 */ /* 0x000e220000000a00 */
[-C--:B------:R-:W-:Y:S02]  /*0a30*/  @!P0 IMAD R9, R3, R0.reuse, R9 ;  /* 0x0000000003098224 */ /* 0x080fe400078e0209 */
[----:B------:R-:W-:-:S05]  /*0a40*/  @!P1 IMAD R11, R11, R0, R2 ;  /* 0x000000000b0b9224 */ /* 0x000fca00078e0202 */
[----:B------:R-:W1:Y:S01]  /*0a50*/  @!P1 LDC.64 R4, c[0x0][0x388] ;  /* 0x0000e200ff049b82 */ /* 0x000e620000000a00 */
[----:B0-----:R-:W-:-:S05]  /*0a60*/  @!P0 IMAD.WIDE R6, R9, 0x4, R6 ;  /* 0x0000000409068825 */ /* 0x001fca00078e0206 */
[----:B------:R-:W2:Y:S01]  /*0a70*/  @!P0 LDG.E.CONSTANT R21, desc[UR8][R6.64] ;  /* 0x0000000806158981 */ /* 0x000ea2000c1e9900 */
[----:B-1----:R-:W-:-:S05]  /*0a80*/  @!P1 IMAD.WIDE R4, R11, 0x4, R4 ;  /* 0x000000040b049825 */ /* 0x002fca00078e0204 */
[----:B------:R-:W3:Y:S04]  /*0a90*/  @!P1 LDG.E.CONSTANT R23, desc[UR8][R4.64] ;  /* 0x0000000804179981 */ /* 0x000ee8000c1e9900 */
[----:B--2---:R-:W-:Y:S04]  /*0aa0*/  STS [R22], R21 ;  /* 0x0000001516007388 */ /* 0x004fe80000000800 */
[----:B---3--:R-:W-:Y:S01]  /*0ab0*/  STS [R20], R23 ;  /* 0x0000001714007388 */ /* 0x008fe20000000800 */
[----:B------:R-:W-:Y:S06]  /*0ac0*/  BAR.SYNC.DEFER_BLOCKING 0x0 ;  /* 0x0000000000007b1d */ /* 0x000fec0000010000 */
[----:B------:R-:W-:Y:S04]  /*0ad0*/  LDS R24, [R16] ;  /* 0x0000000010187984 */ /* 0x000fe80000000800 */
[----:B------:R-:W0:Y:S04]  /*0ae0*/  LDS.128 R12, [R17] ;  /* 0x00000000110c7984 */ /* 0x000e280000000c00 */
[----:B------:R-:W1:Y:S04]  /*0af0*/  LDS R25, [R16+0x40] ;  /* 0x0000400010197984 */ /* 0x000e680000000800 */
[----:B------:R-:W2:Y:S04]  /*0b00*/  LDS R27, [R16+0x80] ;  /* 0x00008000101b7984 */ /* 0x000ea80000000800 */
[----:B------:R-:W3:Y:S04]  /*0b10*/  LDS R26, [R16+0xc0] ;  /* 0x0000c000101a7984 */ /* 0x000ee80000000800 */
[----:B------:R-:W-:Y:S04]  /*0b20*/  LDS R19, [R16+0x100] ;  /* 0x0001000010137984 */ /* 0x000fe80000000800 */
[----:B------:R-:W4:Y:S04]  /*0b30*/  LDS.128 R8, [R17+0x10] ;  /* 0x0000100011087984 */ /* 0x000f280000000c00 */
[----:B------:R-:W5:Y:S04]  /*0b40*/  LDS R18, [R16+0x140] ;  /* 0x0001400010127984 */ /* 0x000f680000000800 */
[----:B------:R-:W5:Y:S04]  /*0b50*/  LDS R21, [R16+0x180] ;  /* 0x0001800010157984 */ /* 0x000f680000000800 */
[----:B------:R-:W5:Y:S04]  /*0b60*/  LDS R20, [R16+0x1c0] ;  /* 0x0001c00010147984 */ /* 0x000f680000000800 */
[----:B------:R-:W-:Y:S04]  /*0b70*/  LDS R23, [R16+0x200] ;  /* 0x0002000010177984 */ /* 0x000fe80000000800 */
[----:B------:R-:W5:Y:S01]  /*0b80*/  LDS.128 R4, [R17+0x20] ;  /* 0x0000200011047984 */ /* 0x000f620000000c00 */
[----:B0-----:R-:W-:-:S03]  /*0b90*/  FFMA R12, R12, R24, R29 ;  /* 0x000000180c0c7223 */ /* 0x001fc6000000001d */
[----:B------:R-:W0:Y:S01]  /*0ba0*/  LDS R22, [R16+0x240] ;  /* 0x0002400010167984 */ /* 0x000e220000000800 */
[----:B-1----:R-:W-:-:S03]  /*0bb0*/  FFMA R12, R25, R13, R12 ;  /* 0x0000000d190c7223 */ /* 0x002fc6000000000c */
[----:B------:R-:W1:Y:S01]  /*0bc0*/  LDS R25, [R16+0x280] ;  /* 0x0002800010197984 */ /* 0x000e620000000800 */
[----:B--2---:R-:W-:-:S03]  /*0bd0*/  FFMA R27, R27, R14, R12 ;  /* 0x0000000e1b1b7223 */ /* 0x004fc6000000000c */
[----:B------:R-:W2:Y:S01]  /*0be0*/  LDS R24, [R16+0x2c0] ;  /* 0x0002c00010187984 */ /* 0x000ea20000000800 */
[----:B---3--:R-:W-:-:S03]  /*0bf0*/  FFMA R29, R26, R15, R27 ;  /* 0x0000000f1a1d7223 */ /* 0x008fc6000000001b */
[----:B------:R-:W-:Y:S04]  /*0c00*/  LDS R27, [R16+0x300] ;  /* 0x00030000101b7984 */ /* 0x000fe80000000800 */
[----:B------:R-:W3:Y:S01]  /*0c10*/  LDS.128 R12, [R17+0x30] ;  /* 0x00003000110c7984 */ /* 0x000ee20000000c00 */
[----:B----4-:R-:W-:-:S03]  /*0c20*/  FFMA R19, R8, R19, R29 ;  /* 0x0000001308137223 */ /* 0x010fc6000000001d */
[----:B------:R-:W4:Y:S01]  /*0c30*/  LDS R8, [R16+0x340] ;  /* 0x0003400010087984 */ /* 0x000f220000000800 */
[----:B-----5:R-:W-:-:S03]  /*0c40*/  FFMA R26, R18, R9, R19 ;  /* 0x00000009121a7223 */ /* 0x020fc60000000013 */
[----:B------:R-:W5:Y:S04]  /*0c50*/  LDS R9, [R16+0x380] ;  /* 0x0003800010097984 */ /* 0x000f680000000800 */
[----:B------:R-:W5:Y:S01]  /*0c60*/  LDS R18, [R16+0x3c0] ;  /* 0x0003c00010127984 */ /* 0x000f620000000800 */
[----:B------:R-:W-:-:S04]  /*0c70*/  FFMA R21, R21, R10, R26 ;  /* 0x0000000a15157223 */ /* 0x000fc8000000001a */
[----:B------:R-:W-:-:S04]  /*0c80*/  FFMA R11, R20, R11, R21 ;  /* 0x0000000b140b7223 */ /* 0x000fc80000000015 */
[----:B------:R-:W-:-:S04]  /*0c90*/  FFMA R11, R4, R23, R11 ;  /* 0x00000017040b7223 */ /* 0x000fc8000000000b */
[----:B0-----:R-:W-:-:S04]  /*0ca0*/  FFMA R22, R22, R5, R11 ;  /* 0x0000000516167223 */ /* 0x001fc8000000000b */
[----:B-1----:R-:W-:-:S04]  /*0cb0*/  FFMA R25, R25, R6, R22 ;  /* 0x0000000619197223 */ /* 0x002fc80000000016 */
[----:B--2---:R-:W-:-:S04]  /*0cc0*/  FFMA R7, R24, R7, R25 ;  /* 0x0000000718077223 */ /* 0x004fc80000000019 */
[----:B---3--:R-:W-:-:S04]  /*0cd0*/  FFMA R7, R12, R27, R7 ;  /* 0x0000001b0c077223 */ /* 0x008fc80000000007 */
[----:B----4-:R-:W-:-:S04]  /*0ce0*/  FFMA R8, R8, R13, R7 ;  /* 0x0000000d08087223 */ /* 0x010fc80000000007 */
[----:B-----5:R-:W-:-:S04]  /*0cf0*/  FFMA R9, R9, R14, R8 ;  /* 0x0000000e09097223 */ /* 0x020fc80000000008 */
[----:B------:R-:W-:Y:S01]  /*0d00*/  FFMA R29, R18, R15, R9 ;  /* 0x0000000f121d7223 */ /* 0x000fe20000000009 */
[----:B------:R-:W-:Y:S06]  /*0d10*/  BAR.SYNC.DEFER_BLOCKING 0x0 ;  /* 0x0000000000007b1d */ /* 0x000fec0000010000 */
.L_x_0:
[----:B------:R-:W-:-:S04]  /*0d20*/  VIMNMX R5, PT, PT, R3, R2, !PT ;  /* 0x0000000203057248 */ /* 0x000fc80007fe0100 */
[----:B------:R-:W-:-:S13]  /*0d30*/  ISETP.GE.AND P0, PT, R5, R0, PT ;  /* 0x000000000500720c */ /* 0x000fda0003f06270 */
[----:B------:R-:W-:Y:S05]  /*0d40*/  @P0 EXIT ;  /* 0x000000000000094d */ /* 0x000fea0003800000 */
[----:B------:R-:W0:Y:S01]  /*0d50*/  LDC.64 R4, c[0x0][0x390] ;  /* 0x0000e400ff047b82 */ /* 0x000e220000000a00 */
[----:B------:R-:W-:-:S04]  /*0d60*/  IMAD R3, R3, R0, R2 ;  /* 0x0000000003037224 */ /* 0x000fc800078e0202 */
[----:B0-----:R-:W-:-:S05]  /*0d70*/  IMAD.WIDE R2, R3, 0x4, R4 ;  /* 0x0000000403027825 */ /* 0x001fca00078e0204 */
[----:B------:R-:W-:Y:S01]  /*0d80*/  STG.E desc[UR8][R2.64], R29 ;  /* 0x0000001d02007986 */ /* 0x000fe2000c101908 */
[----:B------:R-:W-:Y:S05]  /*0d90*/  EXIT ;  /* 0x000000000000794d */ /* 0x000fea0003800000 */
.L_x_3:
[----:B------:R-:W-:-:S00]  /*0da0*/  BRA `(.L_x_3) ;  /* 0xfffffffc00fc7947 */ /* 0x000fc0000383ffff */
[----:B------:R-:W-:-:S00]  /*0db0*/  NOP ;  /* 0x0000000000007918 */ /* 0x000fc00000000000 */
        /* <DEDUP_REMOVED lines=12> */
.L_x_9:


//--------------------- .text._Z12matmul_naivePKfS0_Pfi --------------------------
	.section	.text._Z12matmul_naivePKfS0_Pfi,"ax",@progbits
	.align	128
        .global         _Z12matmul_naivePKfS0_Pfi
        .type           _Z12matmul_naivePKfS0_Pfi,@function
        .size           _Z12matmul_naivePKfS0_Pfi,(.L_x_10 - _Z12matmul_naivePKfS0_Pfi)
        .other          _Z12matmul_naivePKfS0_Pfi,@"STO_CUDA_ENTRY STV_DEFAULT"
_Z12matmul_naivePKfS0_Pfi:
.text._Z12matmul_naivePKfS0_Pfi:
[----:B------:R-:W-:Y:S01]  /*0000*/  LDC R1, c[0x0][0x37c] ;  /* 0x0000df00ff017b82 */ /* 0x000fe20000000800 */
[----:B------:R-:W0:Y:S07]  /*0010*/  S2R R0, SR_TID.Y ;  /* 0x0000000000007919 */ /* 0x000e2e0000002200 */
[----:B------:R-:W0:Y:S01]  /*0020*/  S2UR UR4, SR_CTAID.Y ;  /* 0x00000000000479c3 */ /* 0x000e220000002600 */
[----:B------:R-:W1:Y:S01]  /*0030*/  LDCU UR20, c[0x0][0x398] ;  /* 0x00007300ff1477ac */ /* 0x000e620008000800 */
[----:B------:R-:W2:Y:S06]  /*0040*/  S2R R3, SR_TID.X ;  /* 0x0000000000037919 */ /* 0x000eac0000002100 */
[----:B------:R-:W0:Y:S08]  /*0050*/  LDC R13, c[0x0][0x364] ;  /* 0x0000d900ff0d7b82 */ /* 0x000e300000000800 */
[----:B------:R-:W2:Y:S08]  /*0060*/  S2UR UR5, SR_CTAID.X ;  /* 0x00000000000579c3 */ /* 0x000eb00000002500 */
[----:B------:R-:W2:Y:S01]  /*0070*/  LDC R2, c[0x0][0x360] ;  /* 0x0000d800ff027b82 */ /* 0x000ea20000000800 */
[----:B0-----:R-:W-:-:S02]  /*0080*/  IMAD R13, R13, UR4, R0 ;  /* 0x000000040d0d7c24 */ /* 0x001fc4000f8e0200 */
[----:B--2---:R-:W-:-:S05]  /*0090*/  IMAD R0, R2, UR5, R3 ;  /* 0x0000000502007c24 */ /* 0x004fca000f8e0203 */
[----:B------:R-:W-:-:S04]  /*00a0*/  VIMNMX R2, PT, PT, R13, R0, !PT ;  /* 0x000000000d027248 */ /* 0x000fc80007fe0100 */
[----:B-1----:R-:W-:-:S13]  /*00b0*/  ISETP.GE.AND P0, PT, R2, UR20, PT ;  /* 0x0000001402007c0c */ /* 0x002fda000bf06270 */
[----:B------:R-:W-:Y:S05]  /*00c0*/  @P0 EXIT ;  /* 0x000000000000094d */ /* 0x000fea0003800000 */
[----:B------:R-:W-:Y:S01]  /*00d0*/  UISETP.GE.U32.AND UP0, UPT, UR20, 0x8, UPT ;  /* 0x000000081400788c */ /* 0x000fe2000bf06070 */
[----:B------:R-:W-:Y:S02]  /*00e0*/  HFMA2 R12, -RZ, RZ, 0, 0 ;  /* 0x00000000ff0c7431 */ /* 0x000fe400000001ff */
[----:B------:R-:W-:Y:S01]  /*00f0*/  IMAD R13, R13, UR20, RZ ;  /* 0x000000140d0d7c24 */ /* 0x000fe2000f8e02ff */
[----:B------:R-:W-:Y:S01]  /*0100*/  UMOV UR4, URZ ;  /* 0x000000ff00047c82 */ /* 0x000fe20008000000 */
[----:B------:R-:W0:Y:S04]  /*0110*/  LDCU.64 UR18, c[0x0][0x358] ;  /* 0x00006b00ff1277ac */ /* 0x000e280008000a00 */
[----:B------:R-:W-:Y:S05]  /*0120*/  BRA.U !UP0, `(.L_x_4) ;  /* 0x0000000508047547 */ /* 0x000fea000b800000 */
[----:B------:R-:W1:Y:S01]  /*0130*/  LDCU.128 UR24, c[0x0][0x380] ;  /* 0x00007000ff1877ac */ /* 0x000e620008000c00 */
[----:B------:R-:W-:Y:S02]  /*0140*/  MOV R12, RZ ;  /* 0x000000ff000c7202 */ /* 0x000fe40000000f00 */
[----:B------:R-:W-:Y:S01]  /*0150*/  MOV R14, R0 ;  /* 0x00000000000e7202 */ /* 0x000fe20000000f00 */
[----:B------:R-:W-:-:S04]  /*0160*/  ULOP3.LUT UR4, UR20, 0x7ffffff8, URZ, 0xc0, !UPT ;  /* 0x7ffffff814047892 */ /* 0x000fc8000f8ec0ff */
[----:B------:R-:W-:Y:S01]  /*0170*/  UIADD3 UR5, UPT, UPT, -UR4, URZ, URZ ;  /* 0x000000ff04057290 */ /* 0x000fe2000fffe1ff */
[----:B-1----:R-:W-:Y:S01]  /*0180*/  MOV R2, UR24 ;  /* 0x0000001800027c02 */ /* 0x002fe20008000f00 */
[----:B------:R-:W-:Y:S01]  /*0190*/  UIMAD.WIDE UR6, UR20, 0x8, UR26 ;  /* 0x00000008140678a5 */ /* 0x000fe2000f8e021a */
[----:B------:R-:W-:Y:S01]  /*01a0*/  MOV R3, UR25 ;  /* 0x0000001900037c02 */ /* 0x000fe20008000f00 */
[----:B------:R-:W-:Y:S02]  /*01b0*/  UIMAD.WIDE UR8, UR20, 0xc, UR26 ;  /* 0x0000000c140878a5 */ /* 0x000fe4000f8e021a */
[----:B------:R-:W-:Y:S01]  /*01c0*/  UIMAD.WIDE UR10, UR20, 0x10, UR26 ;  /* 0x00000010140a78a5 */ /* 0x000fe2000f8e021a */
[----:B------:R-:W-:Y:S01]  /*01d0*/  IMAD.WIDE.U32 R2, R13, 0x4, R2 ;  /* 0x000000040d027825 */ /* 0x000fe200078e0002 */
[----:B------:R-:W-:Y:S02]  /*01e0*/  UIMAD.WIDE UR12, UR20, 0x14, UR26 ;  /* 0x00000014140c78a5 */ /* 0x000fe4000f8e021a */
[----:B------:R-:W-:Y:S01]  /*01f0*/  UIMAD.WIDE UR14, UR20, 0x18, UR26 ;  /* 0x00000018140e78a5 */ /* 0x000fe2000f8e021a */
[----:B------:R-:W-:Y:S01]  /*0200*/  IADD3 R2, P0, PT, R2, 0x10, RZ ;  /* 0x0000001002027810 */ /* 0x000fe20007f1e0ff */
[----:B------:R-:W-:-:S03]  /*0210*/  UIMAD.WIDE UR16, UR20, 0x1c, UR26 ;  /* 0x0000001c141078a5 */ /* 0x000fc6000f8e021a */
[----:B------:R-:W-:-:S09]  /*0220*/  IADD3.X R3, PT, PT, RZ, R3, RZ, P0, !PT ;  /* 0x00000003ff037210 */ /* 0x000fd200007fe4ff */
.L_x_5:
[----:B------:R-:W-:Y:S01]  /*0230*/  UIMAD.WIDE UR22, UR20, 0x4, UR26 ;  /* 0x00000004141678a5 */ /* 0x000fe2000f8e021a */
[----:B------:R-:W-:Y:S02]  /*0240*/  IMAD.MOV.U32 R23, RZ, RZ, 0x4 ;  /* 0x00000004ff177424 */ /* 0x000fe400078e00ff */
[----:B------:R-:W-:Y:S01]  /*0250*/  HFMA2 R11, -RZ, RZ, 0, 2.384185791015625e-07 ;  /* 0x00000004ff0b7431 */ /* 0x000fe200000001ff */
[----:B------:R-:W-:Y:S01]  /*0260*/  MOV R25, 0x4 ;  /* 0x0000000400197802 */ /* 0x000fe20000000f00 */
[----:B0-----:R-:W2:Y:S01]  /*0270*/  LDG.E R21, desc[UR18][R2.64+-0x10] ;  /* 0xfffff01202157981 */ /* 0x001ea2000c1e1900 */
[C---:B------:R-:W-:Y:S01]  /*0280*/  IMAD.WIDE R22, R14.reuse, R23, UR26 ;  /* 0x0000001a0e167e25 */ /* 0x040fe2000f8e0217 */
[----:B------:R-:W-:Y:S02]  /*0290*/  MOV R8, UR22 ;  /* 0x0000001600087c02 */ /* 0x000fe40008000f00 */
[----:B------:R-:W-:Y:S01]  /*02a0*/  MOV R9, UR23 ;  /* 0x0000001700097c02 */ /* 0x000fe20008000f00 */
[----:B------:R-:W3:Y:S02]  /*02b0*/  LDG.E R19, desc[UR18][R2.64+-0xc] ;  /* 0xfffff41202137981 */ /* 0x000ee4000c1e1900 */
[----:B------:R-:W-:-:S02]  /*02c0*/  IMAD.WIDE R8, R14, 0x4, R8 ;  /* 0x000000040e087825 */ /* 0x000fc400078e0208 */
[----:B------:R-:W2:Y:S01]  /*02d0*/  LDG.E R22, desc[UR18][R22.64] ;  /* 0x0000001216167981 */ /* 0x000ea2000c1e1900 */
[----:B------:R-:W-:Y:S01]  /*02e0*/  MOV R5, 0x4 ;  /* 0x0000000400057802 */ /* 0x000fe20000000f00 */
[C---:B------:R-:W-:Y:S02]  /*02f0*/  IMAD.WIDE R24, R14.reuse, R25, UR6 ;  /* 0x000000060e187e25 */ /* 0x040fe4000f8e0219 */
[----:B------:R0:W3:Y:S02]  /*0300*/  LDG.E R20, desc[UR18][R8.64] ;  /* 0x0000001208147981 */ /* 0x0000e4000c1e1900 */
[----:B------:R-:W-:Y:S02]  /*0310*/  IMAD.WIDE R10, R14, R11, UR8 ;  /* 0x000000080e0a7e25 */ /* 0x000fe4000f8e020b */
[----:B------:R-:W4:Y:S04]  /*0320*/  LDG.E R18, desc[UR18][R24.64] ;  /* 0x0000001218127981 */ /* 0x000f28000c1e1900 */
[----:B------:R-:W4:Y:S01]  /*0330*/  LDG.E R17, desc[UR18][R2.64+-0x8] ;  /* 0xfffff81202117981 */ /* 0x000f22000c1e1900 */
[----:B0-----:R-:W-:-:S02]  /*0340*/  HFMA2 R9, -RZ, RZ, 0, 2.384185791015625e-07 ;  /* 0x00000004ff097431 */ /* 0x001fc400000001ff */
[----:B------:R-:W-:Y:S01]  /*0350*/  IMAD.MOV.U32 R7, RZ, RZ, 0x4 ;  /* 0x00000004ff077424 */ /* 0x000fe200078e00ff */
[----:B------:R0:W5:Y:S01]  /*0360*/  LDG.E R16, desc[UR18][R10.64] ;  /* 0x000000120a107981 */ /* 0x000162000c1e1900 */
[----:B------:R-:W-:-:S03]  /*0370*/  IMAD.WIDE R4, R14, R5, UR10 ;  /* 0x0000000a0e047e25 */ /* 0x000fc6000f8e0205 */
[----:B------:R-:W5:Y:S01]  /*0380*/  LDG.E R15, desc[UR18][R2.64+-0x4] ;  /* 0xfffffc12020f7981 */ /* 0x000f62000c1e1900 */
[C---:B------:R-:W-:Y:S01]  /*0390*/  IMAD.WIDE R6, R14.reuse, R7, UR12 ;  /* 0x0000000c0e067e25 */ /* 0x040fe2000f8e0207 */
[----:B------:R-:W-:Y:S02]  /*03a0*/  MOV R27, 0x4 ;  /* 0x00000004001b7802 */ /* 0x000fe40000000f00 */
[----:B------:R1:W5:Y:S01]  /*03b0*/  LDG.E R4, desc[UR18][R4.64] ;  /* 0x0000001204047981 */ /* 0x000362000c1e1900 */
[----:B------:R-:W-:-:S03]  /*03c0*/  IMAD.WIDE R8, R14, R9, UR14 ;  /* 0x0000000e0e087e25 */ /* 0x000fc6000f8e0209 */
[----:B------:R-:W5:Y:S01]  /*03d0*/  LDG.E R23, desc[UR18][R2.64] ;  /* 0x0000001202177981 */ /* 0x000f62000c1e1900 */
[----:B0-----:R-:W-:-:S03]  /*03e0*/  IMAD.WIDE R10, R14, R27, UR16 ;  /* 0x000000100e0a7e25 */ /* 0x001fc6000f8e021b */
[----:B------:R-:W5:Y:S04]  /*03f0*/  LDG.E R7, desc[UR18][R6.64] ;  /* 0x0000001206077981 */ /* 0x000f68000c1e1900 */
[----:B------:R-:W5:Y:S04]  /*0400*/  LDG.E R24, desc[UR18][R2.64+0x4] ;  /* 0x0000041202187981 */ /* 0x000f68000c1e1900 */
[----:B------:R-:W5:Y:S04]  /*0410*/  LDG.E R8, desc[UR18][R8.64] ;  /* 0x0000001208087981 */ /* 0x000f68000c1e1900 */
[----:B------:R-:W5:Y:S04]  /*0420*/  LDG.E R25, desc[UR18][R2.64+0x8] ;  /* 0x0000081202197981 */ /* 0x000f68000c1e1900 */
[----:B------:R-:W5:Y:S04]  /*0430*/  LDG.E R10, desc[UR18][R10.64] ;  /* 0x000000120a0a7981 */ /* 0x000f68000c1e1900 */
[----:B------:R0:W5:Y:S01]  /*0440*/  LDG.E R27, desc[UR18][R2.64+0xc] ;  /* 0x00000c12021b7981 */ /* 0x000162000c1e1900 */
[----:B------:R-:W-:-:S04]  /*0450*/  UIADD3 UR5, UPT, UPT, UR5, 0x8, URZ ;  /* 0x0000000805057890 */ /* 0x000fc8000fffe0ff */
[----:B------:R-:W-:Y:S01]  /*0460*/  UISETP.NE.AND UP0, UPT, UR5, URZ, UPT ;  /* 0x000000ff0500728c */ /* 0x000fe2000bf05270 */
[----:B-1----:R-:W-:Y:S02]  /*0470*/  MOV R5, UR20 ;  /* 0x0000001400057c02 */ /* 0x002fe40008000f00 */
[----:B0-----:R-:W-:Y:S02]  /*0480*/  IADD3 R2, P0, PT, R2, 0x20, RZ ;  /* 0x0000002002027810 */ /* 0x001fe40007f1e0ff */
[----:B------:R-:W-:Y:S02]  /*0490*/  LEA R14, R5, R14, 0x3 ;  /* 0x0000000e050e7211 */ /* 0x000fe400078e18ff */
[----:B------:R-:W-:Y:S01]  /*04a0*/  IADD3.X R3, PT, PT, RZ, R3, RZ, P0, !PT ;  /* 0x00000003ff037210 */ /* 0x000fe200007fe4ff */
[----:B--2---:R-:W-:-:S04]  /*04b0*/  FFMA R22, R21, R22, R12 ;  /* 0x0000001615167223 */ /* 0x004fc8000000000c */
[----:B---3--:R-:W-:-:S04]  /*04c0*/  FFMA R20, R19, R20, R22 ;  /* 0x0000001413147223 */ /* 0x008fc80000000016 */
[----:B----4-:R-:W-:-:S04]  /*04d0*/  FFMA R18, R17, R18, R20 ;  /* 0x0000001211127223 */ /* 0x010fc80000000014 */
[----:B-----5:R-:W-:-:S04]  /*04e0*/  FFMA R16, R15, R16, R18 ;  /* 0x000000100f107223 */ /* 0x020fc80000000012 */
[----:B------:R-:W-:-:S04]  /*04f0*/  FFMA R23, R23, R4, R16 ;  /* 0x0000000417177223 */ /* 0x000fc80000000010 */
[----:B------:R-:W-:-:S04]  /*0500*/  FFMA R24, R24, R7, R23 ;  /* 0x0000000718187223 */ /* 0x000fc80000000017 */
[----:B------:R-:W-:-:S04]  /*0510*/  FFMA R8, R25, R8, R24 ;  /* 0x0000000819087223 */ /* 0x000fc80000000018 */
[----:B------:R-:W-:Y:S01]  /*0520*/  FFMA R12, R27, R10, R8 ;  /* 0x0000000a1b0c7223 */ /* 0x000fe20000000008 */
[----:B------:R-:W-:Y:S06]  /*0530*/  BRA.U UP0, `(.L_x_5) ;  /* 0xfffffffd003c7547 */ /* 0x000fec000b83ffff */
.L_x_4:
[----:B------:R-:W-:-:S04]  /*0540*/  ULOP3.LUT UR6, UR20, 0x7, URZ, 0xc0, !UPT ;  /* 0x0000000714067892 */ /* 0x000fc8000f8ec0ff */
[----:B------:R-:W-:-:S09]  /*0550*/  UISETP.NE.AND UP0, UPT, UR6, URZ, UPT ;  /* 0x000000ff0600728c */ /* 0x000fd2000bf05270 */
[----:B------:R-:W-:Y:S05]  /*0560*/  BRA.U !UP0, `(.L_x_6) ;  /* 0x0000000508387547 */ /* 0x000fea000b800000 */
[----:B------:R-:W-:Y:S02]  /*0570*/  UISETP.GE.U32.AND UP0, UPT, UR6, 0x4, UPT ;  /* 0x000000040600788c */ /* 0x000fe4000bf06070 */
[----:B------:R-:W-:-:S04]  /*0580*/  ULOP3.LUT UR5, UR20, 0x3, URZ, 0xc0, !UPT ;  /* 0x0000000314057892 */ /* 0x000fc8000f8ec0ff */
[----:B------:R-:W-:-:S03]  /*0590*/  UISETP.NE.AND UP1, UPT, UR5, URZ, UPT ;  /* 0x000000ff0500728c */ /* 0x000fc6000bf25270 */
[----:B------:R-:W-:Y:S08]  /*05a0*/  BRA.U !UP0, `(.L_x_7) ;  /* 0x00000001087c7547 */ /* 0x000ff0000b800000 */
[----:B------:R-:W1:Y:S01]  /*05b0*/  LDC.64 R6, c[0x0][0x388] ;  /* 0x0000e200ff067b82 */ /* 0x000e620000000a00 */
[----:B------:R-:W2:Y:S01]  /*05c0*/  LDCU.64 UR6, c[0x0][0x380] ;  /* 0x00007000ff0677ac */ /* 0x000ea20008000a00 */
[----:B------:R-:W-:Y:S01]  /*05d0*/  IMAD.U32 R9, RZ, RZ, UR4 ;  /* 0x00000004ff097e24 */ /* 0x000fe2000f8e00ff */
[C---:B------:R-:W-:Y:S02]  /*05e0*/  IADD3 R3, PT, PT, R13.reuse, UR4, RZ ;  /* 0x000000040d037c10 */ /* 0x040fe4000fffe0ff */
[----:B------:R-:W-:Y:S01]  /*05f0*/  IADD3 R10, P0, PT, R13, UR4, RZ ;  /* 0x000000040d0a7c10 */ /* 0x000fe2000ff1e0ff */
[----:B------:R-:W-:Y:S01]  /*0600*/  IMAD R9, R9, UR20, R0 ;  /* 0x0000001409097c24 */ /* 0x000fe2000f8e0200 */
[----:B------:R-:W-:Y:S01]  /*0610*/  MOV R11, UR20 ;  /* 0x00000014000b7c02 */ /* 0x000fe20008000f00 */
[----:B------:R-:W3:Y:S01]  /*0620*/  LDC.64 R4, c[0x0][0x380] ;  /* 0x0000e000ff047b82 */ /* 0x000ee20000000a00 */
[----:B------:R-:W-:Y:S01]  /*0630*/  MOV R15, UR20 ;  /* 0x00000014000f7c02 */ /* 0x000fe20008000f00 */
[----:B-1----:R-:W-:Y:S01]  /*0640*/  IMAD.WIDE R6, R9, 0x4, R6 ;  /* 0x0000000409067825 */ /* 0x002fe200078e0206 */
[----:B------:R-:W-:-:S05]  /*0650*/  MOV R9, UR20 ;  /* 0x0000001400097c02 */ /* 0x000fca0008000f00 */
[----:B------:R-:W-:Y:S02]  /*0660*/  IMAD.WIDE R8, R9, 0x4, R6 ;  /* 0x0000000409087825 */ /* 0x000fe400078e0206 */
[----:B0-----:R-:W4:Y:S02]  /*0670*/  LDG.E R6, desc[UR18][R6.64] ;  /* 0x0000001206067981 */ /* 0x001f24000c1e1900 */
[----:B---3--:R-:W-:Y:S01]  /*0680*/  IMAD.WIDE.U32 R4, R3, 0x4, R4 ;  /* 0x0000000403047825 */ /* 0x008fe200078e0004 */
[----:B------:R-:W-:Y:S01]  /*0690*/  IADD3.X R3, PT, PT, RZ, RZ, RZ, P0, !PT ;  /* 0x000000ffff037210 */ /* 0x000fe200007fe4ff */
[----:B------:R-:W3:Y:S01]  /*06a0*/  LDG.E R17, desc[UR18][R8.64] ;  /* 0x0000001208117981 */ /* 0x000ee2000c1e1900 */
[----:B--2---:R-:W-:-:S03]  /*06b0*/  LEA R2, P0, R10, UR6, 0x2 ;  /* 0x000000060a027c11 */ /* 0x004fc6000f8010ff */
[----:B------:R-:W4:Y:S01]  /*06c0*/  LDG.E R5, desc[UR18][R4.64] ;  /* 0x0000001204057981 */ /* 0x000f22000c1e1900 */
[----:B------:R-:W-:Y:S01]  /*06d0*/  LEA.HI.X R3, R10, UR7, R3, 0x2, P0 ;  /* 0x000000070a037c11 */ /* 0x000fe200080f1403 */
[----:B------:R-:W-:-:S04]  /*06e0*/  IMAD.WIDE R10, R11, 0x4, R8 ;  /* 0x000000040b0a7825 */ /* 0x000fc800078e0208 */
[----:B------:R-:W3:Y:S01]  /*06f0*/  LDG.E R16, desc[UR18][R2.64+0x4] ;  /* 0x0000041202107981 */ /* 0x000ee2000c1e1900 */
[----:B------:R-:W-:-:S03]  /*0700*/  IMAD.WIDE R14, R15, 0x4, R10 ;  /* 0x000000040f0e7825 */ /* 0x000fc600078e020a */
[----:B------:R-:W2:Y:S04]  /*0710*/  LDG.E R19, desc[UR18][R10.64] ;  /* 0x000000120a137981 */ /* 0x000ea8000c1e1900 */
[----:B------:R-:W2:Y:S04]  /*0720*/  LDG.E R18, desc[UR18][R2.64+0x8] ;  /* 0x0000081202127981 */ /* 0x000ea8000c1e1900 */
[----:B------:R-:W5:Y:S04]  /*0730*/  LDG.E R20, desc[UR18][R2.64+0xc] ;  /* 0x00000c1202147981 */ /* 0x000f68000c1e1900 */
[----:B------:R-:W5:Y:S01]  /*0740*/  LDG.E R14, desc[UR18][R14.64] ;  /* 0x000000120e0e7981 */ /* 0x000f62000c1e1900 */
[----:B------:R-:W-:Y:S01]  /*0750*/  UIADD3 UR4, UPT, UPT, UR4, 0x4, URZ ;  /* 0x0000000404047890 */ /* 0x000fe2000fffe0ff */
[----:B----4-:R-:W-:-:S04]  /*0760*/  FFMA R5, R5, R6, R12 ;  /* 0x0000000605057223 */ /* 0x010fc8000000000c */
[----:B---3--:R-:W-:-:S04]  /*0770*/  FFMA R5, R16, R17, R5 ;  /* 0x0000001110057223 */ /* 0x008fc80000000005 */
[----:B--2---:R-:W-:-:S04]  /*0780*/  FFMA R5, R18, R19, R5 ;  /* 0x0000001312057223 */ /* 0x004fc80000000005 */
[----:B-----5:R-:W-:-:S07]  /*0790*/  FFMA R12, R20, R14, R5 ;  /* 0x0000000e140c7223 */ /* 0x020fce0000000005 */
.L_x_7:
[----:B------:R-:W-:Y:S05]  /*07a0*/  BRA.U !UP1, `(.L_x_6) ;  /* 0x0000000109a87547 */ /* 0x000fea000b800000 */
[----:B------:R-:W-:Y:S01]  /*07b0*/  UISETP.NE.AND UP0, UPT, UR5, 0x1, UPT ;  /* 0x000000010500788c */ /* 0x000fe2000bf05270 */
[----:B------:R-:W-:Y:S01]  /*07c0*/  MOV R7, UR4 ;  /* 0x0000000400077c02 */ /* 0x000fe20008000f00 */
[----:B------:R-:W-:Y:S02]  /*07d0*/  ULOP3.LUT UR5, UR20, 0x1, URZ, 0xc0, !UPT ;  /* 0x0000000114057892 */ /* 0x000fe4000f8ec0ff */
[----:B------:R-:W-:Y:S02]  /*07e0*/  MOV R15, UR20 ;  /* 0x00000014000f7c02 */ /* 0x000fe40008000f00 */
[----:B------:R-:W-:Y:S01]  /*07f0*/  UISETP.NE.U32.AND UP1, UPT, UR5, 0x1, UPT ;  /* 0x000000010500788c */ /* 0x000fe2000bf25070 */
[----:B------:R-:W-:-:S04]  /*0800*/  PLOP3.LUT P1, PT, PT, PT, UP0, 0x80, 0x8 ;  /* 0x000000000008781c */ /* 0x000fc80003f2f008 */
[----:B------:R-:W1:Y:S01]  /*0810*/  @UP0 LDCU.128 UR8, c[0x0][0x380] ;  /* 0x00007000ff0807ac */ /* 0x000e620008000c00 */
[----:B------:R-:W-:Y:S01]  /*0820*/  PLOP3.LUT P0, PT, PT, PT, UP1, 0x80, 0x8 ;  /* 0x000000000008781c */ /* 0x000fe20003f0f018 */
[----:B------:R-:W2:Y:S04]  /*0830*/  @UP0 LDCU.64 UR6, c[0x0][0x380] ;  /* 0x00007000ff0607ac */ /* 0x000ea80008000a00 */
[----:B------:R-:W3:Y:S03]  /*0840*/  @!UP1 LDCU.128 UR12, c[0x0][0x380] ;  /* 0x00007000ff0c97ac */ /* 0x000ee60008000c00 */
[C---:B------:R-:W-:Y:S02]  /*0850*/  @P1 IADD3 R3, PT, PT, R13.reuse, UR4, RZ ;  /* 0x000000040d031c10 */ /* 0x040fe4000fffe0ff */
[----:B------:R-:W-:Y:S01]  /*0860*/  @P1 IADD3 R6, P2, PT, R13, UR4, RZ ;  /* 0x000000040d061c10 */ /* 0x000fe2000ff5e0ff */
[----:B------:R-:W-:Y:S01]  /*0870*/  @UP0 UIADD3 UR4, UPT, UPT, UR4, 0x2, URZ ;  /* 0x0000000204040890 */ /* 0x000fe2000fffe0ff */
[----:B-1----:R-:W-:Y:S01]  /*0880*/  MOV R11, UR9 ;  /* 0x00000009000b7c02 */ /* 0x002fe20008000f00 */
[----:B------:R-:W-:Y:S01]  /*0890*/  IMAD.U32 R10, RZ, RZ, UR8 ;  /* 0x00000008ff0a7e24 */ /* 0x000fe2000f8e00ff */
[----:B------:R-:W-:-:S02]  /*08a0*/  MOV R4, UR10 ;  /* 0x0000000a00047c02 */ /* 0x000fc40008000f00 */
[----:B------:R-:W-:Y:S01]  /*08b0*/  MOV R5, UR11 ;  /* 0x0000000b00057c02 */ /* 0x000fe20008000f00 */
[----:B------:R-:W-:-:S04]  /*08c0*/  @P1 IMAD.WIDE.U32 R10, R3, 0x4, R10 ;  /* 0x00000004030a1825 */ /* 0x000fc800078e000a */
[----:B------:R-:W-:Y:S01]  /*08d0*/  @P1 IMAD R3, R7, UR20, R0 ;  /* 0x0000001407031c24 */ /* 0x000fe2000f8e0200 */
[----:B------:R-:W-:Y:S01]  /*08e0*/  @P1 IADD3.X R7, PT, PT, RZ, RZ, RZ, P2, !PT ;  /* 0x000000ffff071210 */ /* 0x000fe200017fe4ff */
[----:B------:R-:W-:Y:S01]  /*08f0*/  IMAD.U32 R19, RZ, RZ, UR4 ;  /* 0x00000004ff137e24 */ /* 0x000fe2000f8e00ff */
[C---:B--2---:R-:W-:Y:S01]  /*0900*/  @P1 LEA R2, P2, R6.reuse, UR6, 0x2 ;  /* 0x0000000606021c11 */ /* 0x044fe2000f8410ff */
[----:B------:R-:W-:Y:S01]  /*0910*/  @P1 IMAD.WIDE R4, R3, 0x4, R4 ;  /* 0x0000000403041825 */ /* 0x000fe200078e0204 */
[----:B------:R-:W-:Y:S01]  /*0920*/  @!P0 IADD3 R17, PT, PT, R13, UR4, RZ ;  /* 0x000000040d118c10 */ /* 0x000fe2000fffe0ff */
[----:B0-----:R-:W2:Y:S01]  /*0930*/  @P1 LDG.E R11, desc[UR18][R10.64] ;  /* 0x000000120a0b1981 */ /* 0x001ea2000c1e1900 */
[----:B------:R-:W-:Y:S01]  /*0940*/  @P1 LEA.HI.X R3, R6, UR7, R7, 0x2, P2 ;  /* 0x0000000706031c11 */ /* 0x000fe200090f1407 */
[----:B------:R-:W-:Y:S01]  /*0950*/  @!P0 IMAD R19, R19, UR20, R0 ;  /* 0x0000001413138c24 */ /* 0x000fe2000f8e0200 */
[----:B---3--:R-:W-:Y:S01]  /*0960*/  MOV R6, UR12 ;  /* 0x0000000c00067c02 */ /* 0x008fe20008000f00 */
[----:B------:R-:W-:Y:S01]  /*0970*/  @P1 IMAD.WIDE R14, R15, 0x4, R4 ;  /* 0x000000040f0e1825 */ /* 0x000fe200078e0204 */
[----:B------:R-:W-:Y:S01]  /*0980*/  MOV R7, UR13 ;  /* 0x0000000d00077c02 */ /* 0x000fe20008000f00 */
[----:B------:R-:W2:Y:S01]  /*0990*/  @P1 LDG.E R4, desc[UR18][R4.64] ;  /* 0x0000001204041981 */ /* 0x000ea2000c1e1900 */
[----:B------:R-:W-:-:S02]  /*09a0*/  MOV R8, UR14 ;  /* 0x0000000e00087c02 */ /* 0x000fc40008000f00 */
[----:B------:R-:W-:Y:S01]  /*09b0*/  MOV R9, UR15 ;  /* 0x0000000f00097c02 */ /* 0x000fe20008000f00 */
[----:B------:R-:W-:Y:S01]  /*09c0*/  @!P0 IMAD.WIDE.U32 R6, R17, 0x4, R6 ;  /* 0x0000000411068825 */ /* 0x000fe200078e0006 */
[----:B------:R-:W3:Y:S03]  /*09d0*/  @P1 LDG.E R14, desc[UR18][R14.64] ;  /* 0x000000120e0e1981 */ /* 0x000ee6000c1e1900 */
[----:B------:R-:W-:Y:S01]  /*09e0*/  @!P0 IMAD.WIDE R8, R19, 0x4, R8 ;  /* 0x0000000413088825 */ /* 0x000fe200078e0208 */
[----:B------:R-:W3:Y:S04]  /*09f0*/  @P1 LDG.E R2, desc[UR18][R2.64+0x4] ;  /* 0x0000041202021981 */ /* 0x000ee8000c1e1900 */
[----:B------:R-:W4:Y:S04]  /*0a00*/  @!P0 LDG.E R7, desc[UR18][R6.64] ;  /* 0x0000001206078981 */ /* 0x000f28000c1e1900 */
[----:B------:R-:W4:Y:S01]  /*0a10*/  @!P0 LDG.E R8, desc[UR18][R8.64] ;  /* 0x0000001208088981 */ /* 0x000f22000c1e1900 */
[----:B--2---:R-:W-:-:S04]  /*0a20*/  @P1 FFMA R11, R11, R4, R12 ;  /* 0x000000040b0b1223 */ /* 0x004fc8000000000c */
[----:B---3--:R-:W-:-:S04]  /*0a30*/  @P1 FFMA R12, R2, R14, R11 ;  /* 0x0000000e020c1223 */ /* 0x008fc8000000000b */
[----:B----4-:R-:W-:-:S07]  /*0a40*/  @!P0 FFMA R12, R7, R8, R12 ;  /* 0x00000008070c8223 */ /* 0x010fce000000000c */
.L_x_6:
[----:B------:R-:W1:Y:S01]  /*0a50*/  LDC.64 R2, c[0x0][0x390] ;  /* 0x0000e400ff027b82 */ /* 0x000e620000000a00 */
[----:B------:R-:W-:-:S05]  /*0a60*/  IADD3 R13, PT, PT, R0, R13, RZ ;  /* 0x0000000d000d7210 */ /* 0x000fca0007ffe0ff */
[----:B-1----:R-:W-:-:S05]  /*0a70*/  IMAD.WIDE R2, R13, 0x4, R2 ;  /* 0x000000040d027825 */ /* 0x002fca00078e0202 */
[----:B0-----:R-:W-:Y:S01]  /*0a80*/  STG.E desc[UR18][R2.64], R12 ;  /* 0x0000000c02007986 */ /* 0x001fe2000c101912 */
[----:B------:R-:W-:Y:S05]  /*0a90*/  EXIT ;  /* 0x000000000000794d */ /* 0x000fea0003800000 */
.L_x_8:
        /* <DEDUP_REMOVED lines=14> */
.L_x_10:


//--------------------- .nv.shared._Z12matmul_tiledPKfS0_Pfi --------------------------
	.section	.nv.shared._Z12matmul_tiledPKfS0_Pfi,"aw",@nobits
	.sectionflags	@""
	.align	4
.nv.shared._Z12matmul_tiledPKfS0_Pfi:
	.zero		3072


//--------------------- .nv.shared.reserved.0     --------------------------
	.section	.nv.shared.reserved.0,"aw",@nobits
	.weak		__nv_reservedSMEM_offset_0_alias
	.size		__nv_reservedSMEM_offset_0_alias, 0, 64
	.other		__nv_reservedSMEM_offset_0_alias,@"STO_CUDA_RESERVED_SHARED STV_DEFAULT"
__nv_reservedSMEM_offset_0_alias:
	.zero		0
	.zero		64


//--------------------- .nv.constant0._Z12matmul_tiledPKfS0_Pfi --------------------------
	.section	.nv.constant0._Z12matmul_tiledPKfS0_Pfi,"a",@progbits
	.sectionflags	@""
	.align	4
.nv.constant0._Z12matmul_tiledPKfS0_Pfi:
	.zero		924


//--------------------- .nv.constant0._Z12matmul_naivePKfS0_Pfi --------------------------
	.section	.nv.constant0._Z12matmul_naivePKfS0_Pfi,"a",@progbits
	.sectionflags	@""
	.align	4
.nv.constant0._Z12matmul_naivePKfS0_Pfi:
	.zero		924


//--------------------- SYMBOLS --------------------------

	.type		.nv.reservedSmem.offset0,@object
	.size		.nv.reservedSmem.offset0,0x4
	.type		.nv.reservedSmem.cap,@object
	.size		.nv.reservedSmem.cap,0x4
